//
// Generated by NVIDIA NVVM Compiler
//
// Compiler Build ID: CL-36424714
// Cuda compilation tools, release 13.0, V13.0.88
// Based on NVVM 20.0.0
//

.version 9.0
.target sm_100
.address_size 64

	// .globl	_Z6squarePK6uchar4PS_S_mmmm

.visible .entry _Z6squarePK6uchar4PS_S_mmmm(
	.param .u64 .ptr .align 1 _Z6squarePK6uchar4PS_S_mmmm_param_0,
	.param .u64 .ptr .align 1 _Z6squarePK6uchar4PS_S_mmmm_param_1,
	.param .align 4 .b8 _Z6squarePK6uchar4PS_S_mmmm_param_2[4],
	.param .u64 _Z6squarePK6uchar4PS_S_mmmm_param_3,
	.param .u64 _Z6squarePK6uchar4PS_S_mmmm_param_4,
	.param .u64 _Z6squarePK6uchar4PS_S_mmmm_param_5,
	.param .u64 _Z6squarePK6uchar4PS_S_mmmm_param_6
)
{
	.reg .pred 	%p<7>;
	.reg .b16 	%rs<5>;
	.reg .b32 	%r<27>;
	.reg .b64 	%rd<19>;

	ld.param.u32 	%r3, [_Z6squarePK6uchar4PS_S_mmmm_param_2];
	bfe.u32 	%r4, %r3, 24, 8;
	cvt.u16.u32 	%rs4, %r4;
	bfe.u32 	%r5, %r3, 16, 8;
	cvt.u16.u32 	%rs3, %r5;
	bfe.u32 	%r6, %r3, 8, 8;
	cvt.u16.u32 	%rs2, %r6;
	bfe.u32 	%r7, %r3, 0, 8;
	cvt.u16.u32 	%rs1, %r7;
	ld.param.u64 	%rd4, [_Z6squarePK6uchar4PS_S_mmmm_param_0];
	ld.param.u64 	%rd7, [_Z6squarePK6uchar4PS_S_mmmm_param_1];
	ld.param.u64 	%rd5, [_Z6squarePK6uchar4PS_S_mmmm_param_3];
	ld.param.u64 	%rd6, [_Z6squarePK6uchar4PS_S_mmmm_param_4];
	ld.param.u64 	%rd8, [_Z6squarePK6uchar4PS_S_mmmm_param_5];
	ld.param.u64 	%rd10, [_Z6squarePK6uchar4PS_S_mmmm_param_6];
	cvta.to.global.u64 	%rd1, %rd7;
	mov.u32 	%r8, %ntid.x;
	mov.u32 	%r9, %ctaid.x;
	mov.u32 	%r10, %tid.x;
	mad.lo.s32 	%r11, %r8, %r9, %r10;
	mov.u32 	%r12, %ntid.y;
	mov.u32 	%r13, %ctaid.y;
	mov.u32 	%r14, %tid.y;
	mad.lo.s32 	%r15, %r12, %r13, %r14;
	cvt.u32.u64 	%r17, %rd5;
	mad.lo.s32 	%r1, %r15, %r17, %r11;
	cvt.u32.u64 	%r18, %rd8;
	mad.lo.s32 	%r2, %r15, %r18, %r11;
	cvt.s64.s32 	%rd2, %r11;
	setp.le.u64 	%p1, %rd10, %rd2;
	cvt.u64.u32 	%rd3, %r15;
	setp.le.u64 	%p2, %rd8, %rd3;
	or.pred  	%p3, %p1, %p2;
	@%p3 bra 	$L__BB0_4;
	setp.le.u64 	%p4, %rd6, %rd2;
	setp.le.u64 	%p5, %rd5, %rd3;
	or.pred  	%p6, %p4, %p5;
	@%p6 bra 	$L__BB0_3;
	mul.wide.s32 	%rd14, %r2, 4;
	add.s64 	%rd15, %rd1, %rd14;
	cvta.to.global.u64 	%rd16, %rd4;
	mul.wide.s32 	%rd17, %r1, 4;
	add.s64 	%rd18, %rd16, %rd17;
	ld.global.u32 	%r26, [%rd18];
	st.global.u32 	[%rd15], %r26;
	bra.uni 	$L__BB0_4;
$L__BB0_3:
	mul.wide.s32 	%rd12, %r2, 4;
	add.s64 	%rd13, %rd1, %rd12;
	cvt.u32.u16 	%r19, %rs1;
	cvt.u32.u16 	%r20, %rs2;
	prmt.b32 	%r21, %r19, %r20, 0x3340U;
	cvt.u32.u16 	%r22, %rs3;
	cvt.u32.u16 	%r23, %rs4;
	prmt.b32 	%r24, %r22, %r23, 0x3340U;
	prmt.b32 	%r25, %r21, %r24, 0x5410U;
	st.global.u32 	[%rd13], %r25;
$L__BB0_4:
	ret;

}
	// .globl	_Z12square_blurrPK6uchar4PS_iPKfmmmmm
.visible .entry _Z12square_blurrPK6uchar4PS_iPKfmmmmm(
	.param .u64 .ptr .align 1 _Z12square_blurrPK6uchar4PS_iPKfmmmmm_param_0,
	.param .u64 .ptr .align 1 _Z12square_blurrPK6uchar4PS_iPKfmmmmm_param_1,
	.param .u32 _Z12square_blurrPK6uchar4PS_iPKfmmmmm_param_2,
	.param .u64 .ptr .align 1 _Z12square_blurrPK6uchar4PS_iPKfmmmmm_param_3,
	.param .u64 _Z12square_blurrPK6uchar4PS_iPKfmmmmm_param_4,
	.param .u64 _Z12square_blurrPK6uchar4PS_iPKfmmmmm_param_5,
	.param .u64 _Z12square_blurrPK6uchar4PS_iPKfmmmmm_param_6,
	.param .u64 _Z12square_blurrPK6uchar4PS_iPKfmmmmm_param_7,
	.param .u64 _Z12square_blurrPK6uchar4PS_iPKfmmmmm_param_8
)
{
	.reg .pred 	%p<17>;
	.reg .b16 	%rs<162>;
	.reg .b32 	%r<100>;
	.reg .b32 	%f<109>;
	.reg .b64 	%rd<85>;

	ld.param.u64 	%rd25, [_Z12square_blurrPK6uchar4PS_iPKfmmmmm_param_0];
	ld.param.u64 	%rd26, [_Z12square_blurrPK6uchar4PS_iPKfmmmmm_param_1];
	ld.param.u64 	%rd27, [_Z12square_blurrPK6uchar4PS_iPKfmmmmm_param_3];
	ld.param.u64 	%rd20, [_Z12square_blurrPK6uchar4PS_iPKfmmmmm_param_4];
	ld.param.u64 	%rd21, [_Z12square_blurrPK6uchar4PS_iPKfmmmmm_param_5];
	ld.param.u64 	%rd22, [_Z12square_blurrPK6uchar4PS_iPKfmmmmm_param_6];
	ld.param.u64 	%rd28, [_Z12square_blurrPK6uchar4PS_iPKfmmmmm_param_7];
	ld.param.u64 	%rd24, [_Z12square_blurrPK6uchar4PS_iPKfmmmmm_param_8];
	cvta.to.global.u64 	%rd1, %rd25;
	cvta.to.global.u64 	%rd2, %rd27;
	cvta.to.global.u64 	%rd3, %rd26;
	mov.u32 	%r12, %ntid.x;
	mov.u32 	%r13, %ctaid.x;
	mov.u32 	%r14, %tid.x;
	mad.lo.s32 	%r15, %r12, %r13, %r14;
	mov.u32 	%r16, %ntid.y;
	mov.u32 	%r17, %ctaid.y;
	mov.u32 	%r18, %tid.y;
	mad.lo.s32 	%r19, %r16, %r17, %r18;
	cvt.u32.u64 	%r1, %rd21;
	mad.lo.s32 	%r2, %r19, %r1, %r15;
	cvt.u32.u64 	%r21, %rd28;
	mad.lo.s32 	%r3, %r19, %r21, %r15;
	cvt.s64.s32 	%rd4, %r15;
	setp.le.u64 	%p1, %rd24, %rd4;
	cvt.u64.u32 	%rd5, %r19;
	setp.le.u64 	%p2, %rd28, %rd5;
	or.pred  	%p3, %p1, %p2;
	@%p3 bra 	$L__BB1_18;
	setp.le.u64 	%p4, %rd22, %rd4;
	setp.le.u64 	%p5, %rd21, %rd5;
	or.pred  	%p6, %p4, %p5;
	@%p6 bra 	$L__BB1_3;
	mul.wide.s32 	%rd75, %r3, 4;
	add.s64 	%rd76, %rd3, %rd75;
	mul.wide.s32 	%rd77, %r2, 4;
	add.s64 	%rd78, %rd1, %rd77;
	ld.global.u32 	%r95, [%rd78];
	st.global.u32 	[%rd76], %r95;
	bra.uni 	$L__BB1_18;
$L__BB1_3:
	cvt.u32.u64 	%r22, %rd5;
	cvt.u32.u64 	%r23, %rd4;
	sub.s32 	%r26, %r1, %r21;
	add.s32 	%r27, %r22, %r26;
	cvt.u32.u64 	%r28, %rd24;
	cvt.u32.u64 	%r29, %rd22;
	sub.s32 	%r30, %r29, %r28;
	add.s32 	%r31, %r23, %r30;
	mad.lo.s32 	%r4, %r27, %r1, %r31;
	setp.eq.s64 	%p7, %rd20, 0;
	mov.b16 	%rs158, 0;
	mov.u16 	%rs157, %rs158;
	mov.u16 	%rs156, %rs158;
	@%p7 bra 	$L__BB1_17;
	mul.wide.s32 	%rd31, %r4, 4;
	add.s64 	%rd32, %rd1, %rd31;
	.pragma "used_bytes_mask 7";
	ld.global.u32 	%r33, [%rd32];
	bfe.u32 	%r34, %r33, 0, 8;
	cvt.u16.u32 	%rs45, %r34;
	and.b16  	%rs46, %rs45, 255;
	bfe.u32 	%r35, %r33, 8, 8;
	cvt.u16.u32 	%rs47, %r35;
	and.b16  	%rs48, %rs47, 255;
	bfe.u32 	%r36, %r33, 16, 8;
	cvt.u16.u32 	%rs49, %r36;
	and.b16  	%rs50, %rs49, 255;
	cvt.rn.f32.u16 	%f1, %rs46;
	cvt.rn.f32.u16 	%f2, %rs48;
	cvt.rn.f32.u16 	%f3, %rs50;
	and.b64  	%rd6, %rd20, 7;
	and.b64  	%rd7, %rd20, 3;
	and.b64  	%rd8, %rd20, -8;
	mov.b16 	%rs156, 0;
	mov.b32 	%r96, 0;
	mov.b64 	%rd79, 0;
	mov.u16 	%rs157, %rs156;
	mov.u16 	%rs158, %rs156;
$L__BB1_5:
	setp.lt.u64 	%p8, %rd20, 8;
	mov.b32 	%r99, 0;
	mov.b64 	%rd82, 0;
	@%p8 bra 	$L__BB1_8;
	mov.b64 	%rd82, 0;
	mov.b32 	%r97, 8;
	mov.u64 	%rd80, %rd8;
$L__BB1_7:
	.pragma "nounroll";
	mov.u32 	%r99, %r97;
	mad.lo.s64 	%rd35, %rd82, %rd20, %rd79;
	shl.b64 	%rd36, %rd35, 2;
	add.s64 	%rd37, %rd2, %rd36;
	ld.global.f32 	%f4, [%rd37];
	and.b16  	%rs52, %rs156, 255;
	cvt.rn.f32.u16 	%f5, %rs52;
	fma.rn.f32 	%f6, %f4, %f1, %f5;
	cvt.rzi.u32.f32 	%r39, %f6;
	cvt.u16.u32 	%rs53, %r39;
	and.b16  	%rs54, %rs53, 255;
	and.b16  	%rs55, %rs157, 255;
	cvt.rn.f32.u16 	%f7, %rs55;
	fma.rn.f32 	%f8, %f4, %f2, %f7;
	cvt.rzi.u32.f32 	%r40, %f8;
	cvt.u16.u32 	%rs56, %r40;
	and.b16  	%rs57, %rs56, 255;
	and.b16  	%rs58, %rs158, 255;
	cvt.rn.f32.u16 	%f9, %rs58;
	fma.rn.f32 	%f10, %f4, %f3, %f9;
	cvt.rzi.u32.f32 	%r41, %f10;
	cvt.u16.u32 	%rs59, %r41;
	and.b16  	%rs60, %rs59, 255;
	shl.b64 	%rd38, %rd20, 2;
	add.s64 	%rd39, %rd37, %rd38;
	ld.global.f32 	%f11, [%rd39];
	cvt.rn.f32.u16 	%f12, %rs54;
	fma.rn.f32 	%f13, %f11, %f1, %f12;
	cvt.rzi.u32.f32 	%r42, %f13;
	cvt.u16.u32 	%rs61, %r42;
	and.b16  	%rs62, %rs61, 255;
	cvt.rn.f32.u16 	%f14, %rs57;
	fma.rn.f32 	%f15, %f11, %f2, %f14;
	cvt.rzi.u32.f32 	%r43, %f15;
	cvt.u16.u32 	%rs63, %r43;
	and.b16  	%rs64, %rs63, 255;
	cvt.rn.f32.u16 	%f16, %rs60;
	fma.rn.f32 	%f17, %f11, %f3, %f16;
	cvt.rzi.u32.f32 	%r44, %f17;
	cvt.u16.u32 	%rs65, %r44;
	and.b16  	%rs66, %rs65, 255;
	add.s64 	%rd40, %rd39, %rd38;
	ld.global.f32 	%f18, [%rd40];
	cvt.rn.f32.u16 	%f19, %rs62;
	fma.rn.f32 	%f20, %f18, %f1, %f19;
	cvt.rzi.u32.f32 	%r45, %f20;
	cvt.u16.u32 	%rs67, %r45;
	and.b16  	%rs68, %rs67, 255;
	cvt.rn.f32.u16 	%f21, %rs64;
	fma.rn.f32 	%f22, %f18, %f2, %f21;
	cvt.rzi.u32.f32 	%r46, %f22;
	cvt.u16.u32 	%rs69, %r46;
	and.b16  	%rs70, %rs69, 255;
	cvt.rn.f32.u16 	%f23, %rs66;
	fma.rn.f32 	%f24, %f18, %f3, %f23;
	cvt.rzi.u32.f32 	%r47, %f24;
	cvt.u16.u32 	%rs71, %r47;
	and.b16  	%rs72, %rs71, 255;
	add.s64 	%rd41, %rd40, %rd38;
	ld.global.f32 	%f25, [%rd41];
	cvt.rn.f32.u16 	%f26, %rs68;
	fma.rn.f32 	%f27, %f25, %f1, %f26;
	cvt.rzi.u32.f32 	%r48, %f27;
	cvt.u16.u32 	%rs73, %r48;
	and.b16  	%rs74, %rs73, 255;
	cvt.rn.f32.u16 	%f28, %rs70;
	fma.rn.f32 	%f29, %f25, %f2, %f28;
	cvt.rzi.u32.f32 	%r49, %f29;
	cvt.u16.u32 	%rs75, %r49;
	and.b16  	%rs76, %rs75, 255;
	cvt.rn.f32.u16 	%f30, %rs72;
	fma.rn.f32 	%f31, %f25, %f3, %f30;
	cvt.rzi.u32.f32 	%r50, %f31;
	cvt.u16.u32 	%rs77, %r50;
	and.b16  	%rs78, %rs77, 255;
	add.s64 	%rd42, %rd41, %rd38;
	ld.global.f32 	%f32, [%rd42];
	cvt.rn.f32.u16 	%f33, %rs74;
	fma.rn.f32 	%f34, %f32, %f1, %f33;
	cvt.rzi.u32.f32 	%r51, %f34;
	cvt.u16.u32 	%rs79, %r51;
	and.b16  	%rs80, %rs79, 255;
	cvt.rn.f32.u16 	%f35, %rs76;
	fma.rn.f32 	%f36, %f32, %f2, %f35;
	cvt.rzi.u32.f32 	%r52, %f36;
	cvt.u16.u32 	%rs81, %r52;
	and.b16  	%rs82, %rs81, 255;
	cvt.rn.f32.u16 	%f37, %rs78;
	fma.rn.f32 	%f38, %f32, %f3, %f37;
	cvt.rzi.u32.f32 	%r53, %f38;
	cvt.u16.u32 	%rs83, %r53;
	and.b16  	%rs84, %rs83, 255;
	add.s64 	%rd43, %rd42, %rd38;
	ld.global.f32 	%f39, [%rd43];
	cvt.rn.f32.u16 	%f40, %rs80;
	fma.rn.f32 	%f41, %f39, %f1, %f40;
	cvt.rzi.u32.f32 	%r54, %f41;
	cvt.u16.u32 	%rs85, %r54;
	and.b16  	%rs86, %rs85, 255;
	cvt.rn.f32.u16 	%f42, %rs82;
	fma.rn.f32 	%f43, %f39, %f2, %f42;
	cvt.rzi.u32.f32 	%r55, %f43;
	cvt.u16.u32 	%rs87, %r55;
	and.b16  	%rs88, %rs87, 255;
	cvt.rn.f32.u16 	%f44, %rs84;
	fma.rn.f32 	%f45, %f39, %f3, %f44;
	cvt.rzi.u32.f32 	%r56, %f45;
	cvt.u16.u32 	%rs89, %r56;
	and.b16  	%rs90, %rs89, 255;
	add.s64 	%rd44, %rd43, %rd38;
	ld.global.f32 	%f46, [%rd44];
	cvt.rn.f32.u16 	%f47, %rs86;
	fma.rn.f32 	%f48, %f46, %f1, %f47;
	cvt.rzi.u32.f32 	%r57, %f48;
	cvt.u16.u32 	%rs91, %r57;
	and.b16  	%rs92, %rs91, 255;
	cvt.rn.f32.u16 	%f49, %rs88;
	fma.rn.f32 	%f50, %f46, %f2, %f49;
	cvt.rzi.u32.f32 	%r58, %f50;
	cvt.u16.u32 	%rs93, %r58;
	and.b16  	%rs94, %rs93, 255;
	cvt.rn.f32.u16 	%f51, %rs90;
	fma.rn.f32 	%f52, %f46, %f3, %f51;
	cvt.rzi.u32.f32 	%r59, %f52;
	cvt.u16.u32 	%rs95, %r59;
	and.b16  	%rs96, %rs95, 255;
	add.s64 	%rd45, %rd44, %rd38;
	ld.global.f32 	%f53, [%rd45];
	cvt.rn.f32.u16 	%f54, %rs92;
	fma.rn.f32 	%f55, %f53, %f1, %f54;
	cvt.rzi.u32.f32 	%r60, %f55;
	cvt.u16.u32 	%rs156, %r60;
	cvt.rn.f32.u16 	%f56, %rs94;
	fma.rn.f32 	%f57, %f53, %f2, %f56;
	cvt.rzi.u32.f32 	%r61, %f57;
	cvt.u16.u32 	%rs157, %r61;
	cvt.rn.f32.u16 	%f58, %rs96;
	fma.rn.f32 	%f59, %f53, %f3, %f58;
	cvt.rzi.u32.f32 	%r62, %f59;
	cvt.u16.u32 	%rs158, %r62;
	cvt.u64.u32 	%rd82, %r99;
	add.s32 	%r97, %r99, 8;
	add.s64 	%rd80, %rd80, -8;
	setp.ne.s64 	%p9, %rd80, 0;
	@%p9 bra 	$L__BB1_7;
$L__BB1_8:
	setp.eq.s64 	%p10, %rd6, 0;
	@%p10 bra 	$L__BB1_16;
	add.s64 	%rd46, %rd6, -1;
	setp.lt.u64 	%p11, %rd46, 3;
	@%p11 bra 	$L__BB1_11;
	mad.lo.s64 	%rd47, %rd82, %rd20, %rd79;
	shl.b64 	%rd48, %rd47, 2;
	add.s64 	%rd49, %rd2, %rd48;
	ld.global.f32 	%f60, [%rd49];
	and.b16  	%rs98, %rs156, 255;
	cvt.rn.f32.u16 	%f61, %rs98;
	fma.rn.f32 	%f62, %f60, %f1, %f61;
	cvt.rzi.u32.f32 	%r63, %f62;
	cvt.u16.u32 	%rs99, %r63;
	and.b16  	%rs100, %rs99, 255;
	and.b16  	%rs101, %rs157, 255;
	cvt.rn.f32.u16 	%f63, %rs101;
	fma.rn.f32 	%f64, %f60, %f2, %f63;
	cvt.rzi.u32.f32 	%r64, %f64;
	cvt.u16.u32 	%rs102, %r64;
	and.b16  	%rs103, %rs102, 255;
	and.b16  	%rs104, %rs158, 255;
	cvt.rn.f32.u16 	%f65, %rs104;
	fma.rn.f32 	%f66, %f60, %f3, %f65;
	cvt.rzi.u32.f32 	%r65, %f66;
	cvt.u16.u32 	%rs105, %r65;
	and.b16  	%rs106, %rs105, 255;
	add.s32 	%r66, %r99, 1;
	cvt.u64.u32 	%rd50, %r66;
	mad.lo.s64 	%rd51, %rd20, %rd50, %rd79;
	shl.b64 	%rd52, %rd51, 2;
	add.s64 	%rd53, %rd2, %rd52;
	ld.global.f32 	%f67, [%rd53];
	cvt.rn.f32.u16 	%f68, %rs100;
	fma.rn.f32 	%f69, %f67, %f1, %f68;
	cvt.rzi.u32.f32 	%r67, %f69;
	cvt.u16.u32 	%rs107, %r67;
	and.b16  	%rs108, %rs107, 255;
	cvt.rn.f32.u16 	%f70, %rs103;
	fma.rn.f32 	%f71, %f67, %f2, %f70;
	cvt.rzi.u32.f32 	%r68, %f71;
	cvt.u16.u32 	%rs109, %r68;
	and.b16  	%rs110, %rs109, 255;
	cvt.rn.f32.u16 	%f72, %rs106;
	fma.rn.f32 	%f73, %f67, %f3, %f72;
	cvt.rzi.u32.f32 	%r69, %f73;
	cvt.u16.u32 	%rs111, %r69;
	and.b16  	%rs112, %rs111, 255;
	add.s32 	%r70, %r99, 2;
	cvt.u64.u32 	%rd54, %r70;
	mad.lo.s64 	%rd55, %rd20, %rd54, %rd79;
	shl.b64 	%rd56, %rd55, 2;
	add.s64 	%rd57, %rd2, %rd56;
	ld.global.f32 	%f74, [%rd57];
	cvt.rn.f32.u16 	%f75, %rs108;
	fma.rn.f32 	%f76, %f74, %f1, %f75;
	cvt.rzi.u32.f32 	%r71, %f76;
	cvt.u16.u32 	%rs113, %r71;
	and.b16  	%rs114, %rs113, 255;
	cvt.rn.f32.u16 	%f77, %rs110;
	fma.rn.f32 	%f78, %f74, %f2, %f77;
	cvt.rzi.u32.f32 	%r72, %f78;
	cvt.u16.u32 	%rs115, %r72;
	and.b16  	%rs116, %rs115, 255;
	cvt.rn.f32.u16 	%f79, %rs112;
	fma.rn.f32 	%f80, %f74, %f3, %f79;
	cvt.rzi.u32.f32 	%r73, %f80;
	cvt.u16.u32 	%rs117, %r73;
	and.b16  	%rs118, %rs117, 255;
	add.s32 	%r74, %r99, 3;
	cvt.u64.u32 	%rd58, %r74;
	mad.lo.s64 	%rd59, %rd20, %rd58, %rd79;
	shl.b64 	%rd60, %rd59, 2;
	add.s64 	%rd61, %rd2, %rd60;
	ld.global.f32 	%f81, [%rd61];
	cvt.rn.f32.u16 	%f82, %rs114;
	fma.rn.f32 	%f83, %f81, %f1, %f82;
	cvt.rn.f32.u16 	%f84, %rs116;
	fma.rn.f32 	%f85, %f81, %f2, %f84;
	cvt.rn.f32.u16 	%f86, %rs118;
	fma.rn.f32 	%f87, %f81, %f3, %f86;
	cvt.rzi.u32.f32 	%r75, %f87;
	cvt.u16.u32 	%rs158, %r75;
	cvt.rzi.u32.f32 	%r76, %f85;
	cvt.u16.u32 	%rs157, %r76;
	cvt.rzi.u32.f32 	%r77, %f83;
	cvt.u16.u32 	%rs156, %r77;
	add.s32 	%r99, %r99, 4;
	cvt.u64.u32 	%rd82, %r99;
$L__BB1_11:
	setp.eq.s64 	%p12, %rd7, 0;
	@%p12 bra 	$L__BB1_16;
	setp.eq.s64 	%p13, %rd7, 1;
	@%p13 bra 	$L__BB1_14;
	mad.lo.s64 	%rd62, %rd82, %rd20, %rd79;
	shl.b64 	%rd63, %rd62, 2;
	add.s64 	%rd64, %rd2, %rd63;
	ld.global.f32 	%f88, [%rd64];
	and.b16  	%rs120, %rs156, 255;
	cvt.rn.f32.u16 	%f89, %rs120;
	fma.rn.f32 	%f90, %f88, %f1, %f89;
	cvt.rzi.u32.f32 	%r78, %f90;
	cvt.u16.u32 	%rs121, %r78;
	and.b16  	%rs122, %rs121, 255;
	and.b16  	%rs123, %rs157, 255;
	cvt.rn.f32.u16 	%f91, %rs123;
	fma.rn.f32 	%f92, %f88, %f2, %f91;
	cvt.rzi.u32.f32 	%r79, %f92;
	cvt.u16.u32 	%rs124, %r79;
	and.b16  	%rs125, %rs124, 255;
	and.b16  	%rs126, %rs158, 255;
	cvt.rn.f32.u16 	%f93, %rs126;
	fma.rn.f32 	%f94, %f88, %f3, %f93;
	cvt.rzi.u32.f32 	%r80, %f94;
	cvt.u16.u32 	%rs127, %r80;
	and.b16  	%rs128, %rs127, 255;
	add.s32 	%r81, %r99, 1;
	cvt.u64.u32 	%rd65, %r81;
	mad.lo.s64 	%rd66, %rd20, %rd65, %rd79;
	shl.b64 	%rd67, %rd66, 2;
	add.s64 	%rd68, %rd2, %rd67;
	ld.global.f32 	%f95, [%rd68];
	cvt.rn.f32.u16 	%f96, %rs122;
	fma.rn.f32 	%f97, %f95, %f1, %f96;
	cvt.rn.f32.u16 	%f98, %rs125;
	fma.rn.f32 	%f99, %f95, %f2, %f98;
	cvt.rn.f32.u16 	%f100, %rs128;
	fma.rn.f32 	%f101, %f95, %f3, %f100;
	cvt.rzi.u32.f32 	%r82, %f101;
	cvt.u16.u32 	%rs158, %r82;
	cvt.rzi.u32.f32 	%r83, %f99;
	cvt.u16.u32 	%rs157, %r83;
	cvt.rzi.u32.f32 	%r84, %f97;
	cvt.u16.u32 	%rs156, %r84;
	add.s32 	%r85, %r99, 2;
	cvt.u64.u32 	%rd82, %r85;
$L__BB1_14:
	and.b64  	%rd69, %rd20, 1;
	setp.eq.b64 	%p14, %rd69, 1;
	not.pred 	%p15, %p14;
	@%p15 bra 	$L__BB1_16;
	mad.lo.s64 	%rd70, %rd82, %rd20, %rd79;
	shl.b64 	%rd71, %rd70, 2;
	add.s64 	%rd72, %rd2, %rd71;
	ld.global.f32 	%f102, [%rd72];
	and.b16  	%rs129, %rs156, 255;
	cvt.rn.f32.u16 	%f103, %rs129;
	fma.rn.f32 	%f104, %f102, %f1, %f103;
	cvt.rzi.u32.f32 	%r86, %f104;
	cvt.u16.u32 	%rs156, %r86;
	and.b16  	%rs130, %rs157, 255;
	cvt.rn.f32.u16 	%f105, %rs130;
	fma.rn.f32 	%f106, %f102, %f2, %f105;
	cvt.rzi.u32.f32 	%r87, %f106;
	cvt.u16.u32 	%rs157, %r87;
	and.b16  	%rs131, %rs158, 255;
	cvt.rn.f32.u16 	%f107, %rs131;
	fma.rn.f32 	%f108, %f102, %f3, %f107;
	cvt.rzi.u32.f32 	%r88, %f108;
	cvt.u16.u32 	%rs158, %r88;
$L__BB1_16:
	add.s32 	%r96, %r96, 1;
	cvt.u64.u32 	%rd79, %r96;
	setp.gt.u64 	%p16, %rd20, %rd79;
	@%p16 bra 	$L__BB1_5;
$L__BB1_17:
	mul.wide.s32 	%rd73, %r3, 4;
	add.s64 	%rd74, %rd3, %rd73;
	cvt.u32.u16 	%r89, %rs157;
	cvt.u32.u16 	%r90, %rs156;
	prmt.b32 	%r91, %r90, %r89, 0x3340U;
	cvt.u32.u16 	%r92, %rs158;
	prmt.b32 	%r93, %r92, 65505, 0x3340U;
	prmt.b32 	%r94, %r91, %r93, 0x5410U;
	st.global.u32 	[%rd74], %r94;
$L__BB1_18:
	ret;

}


// ===== COMPILED SASS (sm_100) =====

	.target	sm_100

	.elftype	@"ET_EXEC"


//--------------------- .note.nv.tkinfo           --------------------------
	.section	.note.nv.tkinfo,"",@"SHT_NOTE"
	.sectionflags	@"SHF_NOTE_NV_TKINFO"
	.tkinfo
        /*0018*/ 	.word	0x00000002
        /*0030*/ 	.string	""
        /*0030*/ 	.string	"ptxas"
        /*0030*/ 	.string	"Cuda compilation tools, release 13.0, V13.0.88"
        /*0030*/ 	.string	"Build cuda_13.0.r13.0/compiler.36424714_0"
        /*0030*/ 	.string	"-arch sm_100 -m 64 "



//--------------------- .note.nv.cuinfo           --------------------------
	.section	.note.nv.cuinfo,"",@"SHT_NOTE"
	.sectionflags	@"SHF_NOTE_NV_CUINFO"
        /*0018*/ 	.short	0x0002
        /*001a*/ 	.short	0x0064
        /*001c*/ 	.short	0x0082
	.zero		2


//--------------------- .nv.info                  --------------------------
	.section	.nv.info,"",@"SHT_CUDA_INFO"
	.align	4


	//----- nvinfo : EIATTR_REGCOUNT
	.align		4
        /*0000*/ 	.byte	0x04, 0x2f
        /*0002*/ 	.short	(.L_1 - .L_0)
	.align		4
.L_0:
        /*0004*/ 	.word	index@(_Z6squarePK6uchar4PS_S_mmmm)
        /*0008*/ 	.word	0x0000000c


	//----- nvinfo : EIATTR_FRAME_SIZE
	.align		4
.L_1:
        /*000c*/ 	.byte	0x04, 0x11
        /*000e*/ 	.short	(.L_3 - .L_2)
	.align		4
.L_2:
        /*0010*/ 	.word	index@(_Z6squarePK6uchar4PS_S_mmmm)
        /*0014*/ 	.word	0x00000000


	//----- nvinfo : EIATTR_REGCOUNT
	.align		4
.L_3:
        /*0018*/ 	.byte	0x04, 0x2f
        /*001a*/ 	.short	(.L_5 - .L_4)
	.align		4
.L_4:
        /*001c*/ 	.word	index@(_Z12square_blurrPK6uchar4PS_iPKfmmmmm)
        /*0020*/ 	.word	0x0000001e


	//----- nvinfo : EIATTR_FRAME_SIZE
	.align		4
.L_5:
        /*0024*/ 	.byte	0x04, 0x11
        /*0026*/ 	.short	(.L_7 - .L_6)
	.align		4
.L_6:
        /*0028*/ 	.word	index@(_Z12square_blurrPK6uchar4PS_iPKfmmmmm)
        /*002c*/ 	.word	0x00000000


	//----- nvinfo : EIATTR_MIN_STACK_SIZE
	.align		4
.L_7:
        /*0030*/ 	.byte	0x04, 0x12
        /*0032*/ 	.short	(.L_9 - .L_8)
	.align		4
.L_8:
        /*0034*/ 	.word	index@(_Z12square_blurrPK6uchar4PS_iPKfmmmmm)
        /*0038*/ 	.word	0x00000000


	//----- nvinfo : EIATTR_MIN_STACK_SIZE
	.align		4
.L_9:
        /*003c*/ 	.byte	0x04, 0x12
        /*003e*/ 	.short	(.L_11 - .L_10)
	.align		4
.L_10:
        /*0040*/ 	.word	index@(_Z6squarePK6uchar4PS_S_mmmm)
        /*0044*/ 	.word	0x00000000
.L_11:


//--------------------- .nv.compat                --------------------------
	.section	.nv.compat,"",@"SHT_CUDA_COMPAT_INFO"
	.align	4
        /*0000*/ 	.byte	0x02, 0x09, 0x00, 0x00, 0x02, 0x02, 0x01, 0x00, 0x02, 0x05, 0x05, 0x00, 0x03, 0x07, 0x01, 0x01
        /*0010*/ 	.byte	0x02, 0x03, 0x00, 0x00, 0x02, 0x06, 0x01, 0x00, 0x04, 0x0b, 0x08, 0x00, 0x09, 0x00, 0x00, 0x00
        /*0020*/ 	.byte	0x00, 0x00, 0x00, 0x00


//--------------------- .nv.info._Z12square_blurrPK6uchar4PS_iPKfmmmmm --------------------------
	.section	.nv.info._Z12square_blurrPK6uchar4PS_iPKfmmmmm,"",@"SHT_CUDA_INFO"
	.sectionflags	@""
	.align	4


	//----- nvinfo : EIATTR_CUDA_API_VERSION
	.align		4
        /*0000*/ 	.byte	0x04, 0x37
        /*0002*/ 	.short	(.L_13 - .L_12)
.L_12:
        /*0004*/ 	.word	0x00000082


	//----- nvinfo : EIATTR_KPARAM_INFO
	.align		4
.L_13:
        /*0008*/ 	.byte	0x04, 0x17
        /*000a*/ 	.short	(.L_15 - .L_14)
.L_14:
        /*000c*/ 	.word	0x00000000
        /*0010*/ 	.short	0x0008
        /*0012*/ 	.short	0x0040
        /*0014*/ 	.byte	0x00, 0xf0, 0x21, 0x00


	//----- nvinfo : EIATTR_KPARAM_INFO
	.align		4
.L_15:
        /*0018*/ 	.byte	0x04, 0x17
        /*001a*/ 	.short	(.L_17 - .L_16)
.L_16:
        /*001c*/ 	.word	0x00000000
        /*0020*/ 	.short	0x0007
        /*0022*/ 	.short	0x0038
        /*0024*/ 	.byte	0x00, 0xf0, 0x21, 0x00


	//----- nvinfo : EIATTR_KPARAM_INFO
	.align		4
.L_17:
        /*0028*/ 	.byte	0x04, 0x17
        /*002a*/ 	.short	(.L_19 - .L_18)
.L_18:
        /*002c*/ 	.word	0x00000000
        /*0030*/ 	.short	0x0006
        /*0032*/ 	.short	0x0030
        /*0034*/ 	.byte	0x00, 0xf0, 0x21, 0x00


	//----- nvinfo : EIATTR_KPARAM_INFO
	.align		4
.L_19:
        /*0038*/ 	.byte	0x04, 0x17
        /*003a*/ 	.short	(.L_21 - .L_20)
.L_20:
        /*003c*/ 	.word	0x00000000
        /*0040*/ 	.short	0x0005
        /*0042*/ 	.short	0x0028
        /*0044*/ 	.byte	0x00, 0xf0, 0x21, 0x00


	//----- nvinfo : EIATTR_KPARAM_INFO
	.align		4
.L_21:
        /*0048*/ 	.byte	0x04, 0x17
        /*004a*/ 	.short	(.L_23 - .L_22)
.L_22:
        /*004c*/ 	.word	0x00000000
        /*0050*/ 	.short	0x0004
        /*0052*/ 	.short	0x0020
        /*0054*/ 	.byte	0x00, 0xf0, 0x21, 0x00


	//----- nvinfo : EIATTR_KPARAM_INFO
	.align		4
.L_23:
        /*0058*/ 	.byte	0x04, 0x17
        /*005a*/ 	.short	(.L_25 - .L_24)
.L_24:
        /*005c*/ 	.word	0x00000000
        /*0060*/ 	.short	0x0003
        /*0062*/ 	.short	0x0018
        /*0064*/ 	.byte	0x00, 0xf5, 0x21, 0x00


	//----- nvinfo : EIATTR_KPARAM_INFO
	.align		4
.L_25:
        /*0068*/ 	.byte	0x04, 0x17
        /*006a*/ 	.short	(.L_27 - .L_26)
.L_26:
        /*006c*/ 	.word	0x00000000
        /*0070*/ 	.short	0x0002
        /*0072*/ 	.short	0x0010
        /*0074*/ 	.byte	0x00, 0xf0, 0x11, 0x00


	//----- nvinfo : EIATTR_KPARAM_INFO
	.align		4
.L_27:
        /*0078*/ 	.byte	0x04, 0x17
        /*007a*/ 	.short	(.L_29 - .L_28)
.L_28:
        /*007c*/ 	.word	0x00000000
        /*0080*/ 	.short	0x0001
        /*0082*/ 	.short	0x0008
        /*0084*/ 	.byte	0x00, 0xf5, 0x21, 0x00


	//----- nvinfo : EIATTR_KPARAM_INFO
	.align		4
.L_29:
        /*0088*/ 	.byte	0x04, 0x17
        /*008a*/ 	.short	(.L_31 - .L_30)
.L_30:
        /*008c*/ 	.word	0x00000000
        /*0090*/ 	.short	0x0000
        /*0092*/ 	.short	0x0000
        /*0094*/ 	.byte	0x00, 0xf5, 0x21, 0x00


	//----- nvinfo : EIATTR_SPARSE_MMA_MASK
	.align		4
.L_31:
        /*0098*/ 	.byte	0x03, 0x50
        /*009a*/ 	.short	0x0000


	//----- nvinfo : EIATTR_MAXREG_COUNT
	.align		4
        /*009c*/ 	.byte	0x03, 0x1b
        /*009e*/ 	.short	0x00ff


	//----- nvinfo : EIATTR_MERCURY_ISA_VERSION
	.align		4
        /*00a0*/ 	.byte	0x03, 0x5f
        /*00a2*/ 	.short	0x0101


	//----- nvinfo : EIATTR_UNUSED_LOAD_BYTE_OFFSET
	.align		4
        /*00a4*/ 	.byte	0x04, 0x44
        /*00a6*/ 	.short	(.L_33 - .L_32)


	//   ....[0]....
.L_32:
        /*00a8*/ 	.word	0x000002f0
        /*00ac*/ 	.word	0x00000007


	//----- nvinfo : EIATTR_VRC_CTA_INIT_COUNT
	.align		4
.L_33:
        /*00b0*/ 	.byte	0x02, 0x4a
	.zero		1
	.zero		1


	//----- nvinfo : EIATTR_EXIT_INSTR_OFFSETS
	.align		4
        /*00b4*/ 	.byte	0x04, 0x1c
        /*00b6*/ 	.short	(.L_35 - .L_34)


	//   ....[0]....
.L_34:
        /*00b8*/ 	.word	0x00000100


	//   ....[1]....
        /*00bc*/ 	.word	0x00000220


	//   ....[2]....
        /*00c0*/ 	.word	0x00001af0


	//----- nvinfo : EIATTR_CRS_STACK_SIZE
	.align		4
.L_35:
        /*00c4*/ 	.byte	0x04, 0x1e
        /*00c6*/ 	.short	(.L_37 - .L_36)
.L_36:
        /*00c8*/ 	.word	0x00000000


	//----- nvinfo : EIATTR_CBANK_PARAM_SIZE
	.align		4
.L_37:
        /*00cc*/ 	.byte	0x03, 0x19
        /*00ce*/ 	.short	0x0048


	//----- nvinfo : EIATTR_PARAM_CBANK
	.align		4
        /*00d0*/ 	.byte	0x04, 0x0a
        /*00d2*/ 	.short	(.L_39 - .L_38)
	.align		4
.L_38:
        /*00d4*/ 	.word	index@(.nv.constant0._Z12square_blurrPK6uchar4PS_iPKfmmmmm)
        /*00d8*/ 	.short	0x0380
        /*00da*/ 	.short	0x0048


	//----- nvinfo : EIATTR_SW_WAR
	.align		4
.L_39:
        /*00dc*/ 	.byte	0x04, 0x36
        /*00de*/ 	.short	(.L_41 - .L_40)
.L_40:
        /*00e0*/ 	.word	0x00000008
.L_41:


//--------------------- .nv.info._Z6squarePK6uchar4PS_S_mmmm --------------------------
	.section	.nv.info._Z6squarePK6uchar4PS_S_mmmm,"",@"SHT_CUDA_INFO"
	.sectionflags	@""
	.align	4


	//----- nvinfo : EIATTR_CUDA_API_VERSION
	.align		4
        /*0000*/ 	.byte	0x04, 0x37
        /*0002*/ 	.short	(.L_43 - .L_42)
.L_42:
        /*0004*/ 	.word	0x00000082


	//----- nvinfo : EIATTR_KPARAM_INFO
	.align		4
.L_43:
        /*0008*/ 	.byte	0x04, 0x17
        /*000a*/ 	.short	(.L_45 - .L_44)
.L_44:
        /*000c*/ 	.word	0x00000000
        /*0010*/ 	.short	0x0006
        /*0012*/ 	.short	0x0030
        /*0014*/ 	.byte	0x00, 0xf0, 0x21, 0x00


	//----- nvinfo : EIATTR_KPARAM_INFO
	.align		4
.L_45:
        /*0018*/ 	.byte	0x04, 0x17
        /*001a*/ 	.short	(.L_47 - .L_46)
.L_46:
        /*001c*/ 	.word	0x00000000
        /*0020*/ 	.short	0x0005
        /*0022*/ 	.short	0x0028
        /*0024*/ 	.byte	0x00, 0xf0, 0x21, 0x00


	//----- nvinfo : EIATTR_KPARAM_INFO
	.align		4
.L_47:
        /*0028*/ 	.byte	0x04, 0x17
        /*002a*/ 	.short	(.L_49 - .L_48)
.L_48:
        /*002c*/ 	.word	0x00000000
        /*0030*/ 	.short	0x0004
        /*0032*/ 	.short	0x0020
        /*0034*/ 	.byte	0x00, 0xf0, 0x21, 0x00


	//----- nvinfo : EIATTR_KPARAM_INFO
	.align		4
.L_49:
        /*0038*/ 	.byte	0x04, 0x17
        /*003a*/ 	.short	(.L_51 - .L_50)
.L_50:
        /*003c*/ 	.word	0x00000000
        /*0040*/ 	.short	0x0003
        /*0042*/ 	.short	0x0018
        /*0044*/ 	.byte	0x00, 0xf0, 0x21, 0x00


	//----- nvinfo : EIATTR_KPARAM_INFO
	.align		4
.L_51:
        /*0048*/ 	.byte	0x04, 0x17
        /*004a*/ 	.short	(.L_53 - .L_52)
.L_52:
        /*004c*/ 	.word	0x00000000
        /*0050*/ 	.short	0x0002
        /*0052*/ 	.short	0x0010
        /*0054*/ 	.byte	0x00, 0xf0, 0x11, 0x00


	//----- nvinfo : EIATTR_KPARAM_INFO
	.align		4
.L_53:
        /*0058*/ 	.byte	0x04, 0x17
        /*005a*/ 	.short	(.L_55 - .L_54)
.L_54:
        /*005c*/ 	.word	0x00000000
        /*0060*/ 	.short	0x0001
        /*0062*/ 	.short	0x0008
        /*0064*/ 	.byte	0x00, 0xf5, 0x21, 0x00


	//----- nvinfo : EIATTR_KPARAM_INFO
	.align		4
.L_55:
        /*0068*/ 	.byte	0x04, 0x17
        /*006a*/ 	.short	(.L_57 - .L_56)
.L_56:
        /*006c*/ 	.word	0x00000000
        /*0070*/ 	.short	0x0000
        /*0072*/ 	.short	0x0000
        /*0074*/ 	.byte	0x00, 0xf5, 0x21, 0x00


	//----- nvinfo : EIATTR_SPARSE_MMA_MASK
	.align		4
.L_57:
        /*0078*/ 	.byte	0x03, 0x50
        /*007a*/ 	.short	0x0000


	//----- nvinfo : EIATTR_MAXREG_COUNT
	.align		4
        /*007c*/ 	.byte	0x03, 0x1b
        /*007e*/ 	.short	0x00ff


	//----- nvinfo : EIATTR_MERCURY_ISA_VERSION
	.align		4
        /*0080*/ 	.byte	0x03, 0x5f
        /*0082*/ 	.short	0x0101


	//----- nvinfo : EIATTR_VRC_CTA_INIT_COUNT
	.align		4
        /*0084*/ 	.byte	0x02, 0x4a
	.zero		1
	.zero		1


	//----- nvinfo : EIATTR_EXIT_INSTR_OFFSETS
	.align		4
        /*0088*/ 	.byte	0x04, 0x1c
        /*008a*/ 	.short	(.L_59 - .L_58)


	//   ....[0]....
.L_58:
        /*008c*/ 	.word	0x00000100


	//   ....[1]....
        /*0090*/ 	.word	0x00000210


	//   ....[2]....
        /*0094*/ 	.word	0x000002d0


	//----- nvinfo : EIATTR_CBANK_PARAM_SIZE
	.align		4
.L_59:
        /*0098*/ 	.byte	0x03, 0x19
        /*009a*/ 	.short	0x0038


	//----- nvinfo : EIATTR_PARAM_CBANK
	.align		4
        /*009c*/ 	.byte	0x04, 0x0a
        /*009e*/ 	.short	(.L_61 - .L_60)
	.align		4
.L_60:
        /*00a0*/ 	.word	index@(.nv.constant0._Z6squarePK6uchar4PS_S_mmmm)
        /*00a4*/ 	.short	0x0380
        /*00a6*/ 	.short	0x0038


	//----- nvinfo : EIATTR_SW_WAR
	.align		4
.L_61:
        /*00a8*/ 	.byte	0x04, 0x36
        /*00aa*/ 	.short	(.L_63 - .L_62)
.L_62:
        /*00ac*/ 	.word	0x00000008
.L_63:


//--------------------- .nv.callgraph             --------------------------
	.section	.nv.callgraph,"",@"SHT_CUDA_CALLGRAPH"
	.align	4
	.sectionentsize	8
	.align		4
        /*0000*/ 	.word	0x00000000
	.align		4
        /*0004*/ 	.word	0xffffffff
	.align		4
        /*0008*/ 	.word	0x00000000
	.align		4
        /*000c*/ 	.word	0xfffffffe
	.align		4
        /*0010*/ 	.word	0x00000000
	.align		4
        /*0014*/ 	.word	0xfffffffd
	.align		4
        /*0018*/ 	.word	0x00000000
	.align		4
        /*001c*/ 	.word	0xfffffffc


//--------------------- .text._Z12square_blurrPK6uchar4PS_iPKfmmmmm --------------------------
	.section	.text._Z12square_blurrPK6uchar4PS_iPKfmmmmm,"ax",@progbits
	.align	128
        .global         _Z12square_blurrPK6uchar4PS_iPKfmmmmm
        .type           _Z12square_blurrPK6uchar4PS_iPKfmmmmm,@function
        .size           _Z12square_blurrPK6uchar4PS_iPKfmmmmm,(.L_x_10 - _Z12square_blurrPK6uchar4PS_iPKfmmmmm)
        .other          _Z12square_blurrPK6uchar4PS_iPKfmmmmm,@"STO_CUDA_ENTRY STV_DEFAULT"
_Z12square_blurrPK6uchar4PS_iPKfmmmmm:
.text._Z12square_blurrPK6uchar4PS_iPKfmmmmm:
[----:B------:R-:W-:Y:S01]  /*0000*/  LDC R1, c[0x0][0x37c] ;  /* 0x0000df00ff017b82 */ /* 0x000fe20000000800 */
[----:B------:R-:W0:Y:S01]  /*0010*/  S2R R2, SR_CTAID.Y ;  /* 0x0000000000027919 */ /* 0x000e220000002600 */
[----:B------:R-:W1:Y:S01]  /*0020*/  LDCU UR4, c[0x0][0x360] ;  /* 0x00006c00ff0477ac */ /* 0x000e620008000800 */
[----:B------:R-:W0:Y:S01]  /*0030*/  S2R R5, SR_TID.Y ;  /* 0x0000000000057919 */ /* 0x000e220000002200 */
[----:B------:R-:W0:Y:S01]  /*0040*/  LDCU UR5, c[0x0][0x364] ;  /* 0x00006c80ff0577ac */ /* 0x000e220008000800 */
[----:B------:R-:W1:Y:S01]  /*0050*/  S2R R3, SR_CTAID.X ;  /* 0x0000000000037919 */ /* 0x000e620000002500 */
[----:B------:R-:W2:Y:S01]  /*0060*/  LDCU.64 UR16, c[0x0][0x3b8] ;  /* 0x00007700ff1077ac */ /* 0x000ea20008000a00 */
[----:B------:R-:W1:Y:S01]  /*0070*/  S2R R0, SR_TID.X ;  /* 0x0000000000007919 */ /* 0x000e620000002100 */
[----:B------:R-:W3:Y:S01]  /*0080*/  LDCU.64 UR18, c[0x0][0x3c0] ;  /* 0x00007800ff1277ac */ /* 0x000ee20008000a00 */
[----:B0-----:R-:W-:-:S05]  /*0090*/  IMAD R2, R2, UR5, R5 ;  /* 0x0000000502027c24 */ /* 0x001fca000f8e0205 */
[----:B--2---:R-:W-:Y:S01]  /*00a0*/  ISETP.GE.U32.AND P1, PT, R2, UR16, PT ;  /* 0x0000001002007c0c */ /* 0x004fe2000bf26070 */
[----:B-1----:R-:W-:-:S03]  /*00b0*/  IMAD R3, R3, UR4, R0 ;  /* 0x0000000403037c24 */ /* 0x002fc6000f8e0200 */
[----:B------:R-:W-:Y:S02]  /*00c0*/  ISETP.GE.U32.AND.EX P1, PT, RZ, UR17, PT, P1 ;  /* 0x00000011ff007c0c */ /* 0x000fe4000bf26110 */
[----:B---3--:R-:W-:Y:S02]  /*00d0*/  ISETP.GE.U32.AND P0, PT, R3, UR18, PT ;  /* 0x0000001203007c0c */ /* 0x008fe4000bf06070 */
[----:B------:R-:W-:-:S04]  /*00e0*/  SHF.R.S32.HI R0, RZ, 0x1f, R3 ;  /* 0x0000001fff007819 */ /* 0x000fc80000011403 */
[----:B------:R-:W-:-:S13]  /*00f0*/  ISETP.GE.U32.OR.EX P0, PT, R0, UR19, P1, P0 ;  /* 0x0000001300007c0c */ /* 0x000fda0008f06500 */
[----:B------:R-:W-:Y:S05]  /*0100*/  @P0 EXIT ;  /* 0x000000000000094d */ /* 0x000fea0003800000 */
[----:B------:R-:W0:Y:S01]  /*0110*/  LDC R9, c[0x0][0x3a8] ;  /* 0x0000ea00ff097b82 */ /* 0x000e220000000800 */
[----:B------:R-:W1:Y:S01]  /*0120*/  LDCU UR4, c[0x0][0x3ac] ;  /* 0x00007580ff0477ac */ /* 0x000e620008000800 */
[----:B------:R-:W2:Y:S06]  /*0130*/  LDCU.64 UR20, c[0x0][0x358] ;  /* 0x00006b00ff1477ac */ /* 0x000eac0008000a00 */
[----:B------:R-:W3:Y:S01]  /*0140*/  LDC.64 R4, c[0x0][0x3b0] ;  /* 0x0000ec00ff047b82 */ /* 0x000ee20000000a00 */
[CC--:B0-----:R-:W-:Y:S01]  /*0150*/  ISETP.GE.U32.AND P1, PT, R2.reuse, R9.reuse, PT ;  /* 0x000000090200720c */ /* 0x0c1fe20003f26070 */
[----:B------:R-:W-:-:S03]  /*0160*/  IMAD R7, R2, R9, R3 ;  /* 0x0000000902077224 */ /* 0x000fc600078e0203 */
[----:B-1----:R-:W-:Y:S02]  /*0170*/  ISETP.GE.U32.AND.EX P1, PT, RZ, UR4, PT, P1 ;  /* 0x00000004ff007c0c */ /* 0x002fe4000bf26110 */
[----:B---3--:R-:W-:-:S04]  /*0180*/  ISETP.GE.U32.AND P0, PT, R3, R4, PT ;  /* 0x000000040300720c */ /* 0x008fc80003f06070 */
[----:B------:R-:W-:Y:S01]  /*0190*/  ISETP.GE.U32.OR.EX P0, PT, R0, R5, P1, P0 ;  /* 0x000000050000720c */ /* 0x000fe20000f06500 */
[----:B------:R-:W-:-:S12]  /*01a0*/  IMAD R0, R2, UR16, R3 ;  /* 0x0000001002007c24 */ /* 0x000fd8000f8e0203 */
[----:B--2---:R-:W-:Y:S05]  /*01b0*/  @P0 BRA `(.L_x_0) ;  /* 0x00000000001c0947 */ /* 0x004fea0003800000 */
[----:B------:R-:W0:Y:S08]  /*01c0*/  LDC.64 R4, c[0x0][0x380] ;  /* 0x0000e000ff047b82 */ /* 0x000e300000000a00 */
[----:B------:R-:W1:Y:S01]  /*01d0*/  LDC.64 R2, c[0x0][0x388] ;  /* 0x0000e200ff027b82 */ /* 0x000e620000000a00 */
[----:B0-----:R-:W-:-:S06]  /*01e0*/  IMAD.WIDE R4, R7, 0x4, R4 ;  /* 0x0000000407047825 */ /* 0x001fcc00078e0204 */
[----:B------:R-:W2:Y:S01]  /*01f0*/  LDG.E R5, desc[UR20][R4.64] ;  /* 0x0000001404057981 */ /* 0x000ea2000c1e1900 */
[----:B-1----:R-:W-:-:S05]  /*0200*/  IMAD.WIDE R2, R0, 0x4, R2 ;  /* 0x0000000400027825 */ /* 0x002fca00078e0202 */
[----:B--2---:R-:W-:Y:S01]  /*0210*/  STG.E desc[UR20][R2.64], R5 ;  /* 0x0000000502007986 */ /* 0x004fe2000c101914 */
[----:B------:R-:W-:Y:S05]  /*0220*/  EXIT ;  /* 0x000000000000794d */ /* 0x000fea0003800000 */
.L_x_0:
[----:B------:R-:W0:Y:S01]  /*0230*/  LDCU.64 UR4, c[0x0][0x3a0] ;  /* 0x00007400ff0477ac */ /* 0x000e220008000a00 */
[----:B------:R-:W-:Y:S02]  /*0240*/  IADD3 R3, PT, PT, R3, -UR18, R4 ;  /* 0x8000001203037c10 */ /* 0x000fe4000fffe004 */
[----:B------:R-:W-:Y:S02]  /*0250*/  IADD3 R2, PT, PT, R2, -UR16, R9 ;  /* 0x8000001002027c10 */ /* 0x000fe4000fffe009 */
[----:B------:R-:W-:Y:S02]  /*0260*/  PRMT R5, RZ, 0x7610, R5 ;  /* 0x00007610ff057816 */ /* 0x000fe40000000005 */
[----:B------:R-:W-:Y:S01]  /*0270*/  PRMT R6, RZ, 0x7610, R6 ;  /* 0x00007610ff067816 */ /* 0x000fe20000000006 */
[----:B------:R-:W-:Y:S01]  /*0280*/  IMAD R7, R2, R9, R3 ;  /* 0x0000000902077224 */ /* 0x000fe200078e0203 */
[----:B------:R-:W-:Y:S01]  /*0290*/  PRMT R9, RZ, 0x7610, R9 ;  /* 0x00007610ff097816 */ /* 0x000fe20000000009 */
[----:B0-----:R-:W-:-:S04]  /*02a0*/  UISETP.NE.U32.AND UP0, UPT, UR4, URZ, UPT ;  /* 0x000000ff0400728c */ /* 0x001fc8000bf05070 */
[----:B------:R-:W-:-:S09]  /*02b0*/  UISETP.NE.AND.EX UP0, UPT, UR5, URZ, UPT, UP0 ;  /* 0x000000ff0500728c */ /* 0x000fd2000bf05300 */
[----:B------:R-:W-:Y:S05]  /*02c0*/  BRA.U !UP0, `(.L_x_1) ;  /* 0x0000001508dc7547 */ /* 0x000fea000b800000 */
[----:B------:R-:W0:Y:S02]  /*02d0*/  LDC.64 R2, c[0x0][0x380] ;  /* 0x0000e000ff027b82 */ /* 0x000e240000000a00 */
[----:B0-----:R-:W-:-:S06]  /*02e0*/  IMAD.WIDE R2, R7, 0x4, R2 ;  /* 0x0000000407027825 */ /* 0x001fcc00078e0202 */
[----:B------:R-:W2:Y:S01]  /*02f0*/  LDG.E R2, desc[UR20][R2.64] ;  /* 0x0000001402027981 */ /* 0x000ea2000c1e1900 */
[----:B------:R-:W-:Y:S01]  /*0300*/  PRMT R9, RZ, 0x7610, R9 ;  /* 0x00007610ff097816 */ /* 0x000fe20000000009 */
[----:B------:R-:W-:Y:S01]  /*0310*/  ULOP3.LUT UR17, UR4, 0x7, URZ, 0xc0, !UPT ;  /* 0x0000000704117892 */ /* 0x000fe2000f8ec0ff */
[----:B------:R-:W-:Y:S01]  /*0320*/  PRMT R6, RZ, 0x7610, R6 ;  /* 0x00007610ff067816 */ /* 0x000fe20000000006 */
[----:B------:R-:W-:Y:S01]  /*0330*/  ULOP3.LUT UR19, UR4, 0x3, URZ, 0xc0, !UPT ;  /* 0x0000000304137892 */ /* 0x000fe2000f8ec0ff */
[----:B------:R-:W-:Y:S01]  /*0340*/  PRMT R5, RZ, 0x7610, R5 ;  /* 0x00007610ff057816 */ /* 0x000fe20000000005 */
[----:B------:R-:W-:Y:S01]  /*0350*/  ULOP3.LUT UR7, UR4, 0xfffffff8, URZ, 0xc0, !UPT ;  /* 0xfffffff804077892 */ /* 0x000fe2000f8ec0ff */
[----:B------:R-:W-:Y:S02]  /*0360*/  UMOV UR6, URZ ;  /* 0x000000ff00067c82 */ /* 0x000fe40008000000 */
[----:B------:R-:W-:Y:S01]  /*0370*/  UMOV UR4, URZ ;  /* 0x000000ff00047c82 */ /* 0x000fe20008000000 */
[----:B------:R-:W-:Y:S01]  /*0380*/  UMOV UR5, URZ ;  /* 0x000000ff00057c82 */ /* 0x000fe20008000000 */
[----:B--2---:R-:W-:-:S02]  /*0390*/  PRMT R7, R2, 0x7770, RZ ;  /* 0x0000777002077816 */ /* 0x004fc400000000ff */
[C---:B------:R-:W-:Y:S02]  /*03a0*/  PRMT R8, R2.reuse, 0x7771, RZ ;  /* 0x0000777102087816 */ /* 0x040fe400000000ff */
[----:B------:R-:W-:Y:S02]  /*03b0*/  PRMT R4, R2, 0x7772, RZ ;  /* 0x0000777202047816 */ /* 0x000fe400000000ff */
[----:B------:R-:W-:Y:S02]  /*03c0*/  I2FP.F32.U32 R7, R7 ;  /* 0x0000000700077245 */ /* 0x000fe40000201000 */
[----:B------:R-:W-:Y:S02]  /*03d0*/  I2FP.F32.U32 R8, R8 ;  /* 0x0000000800087245 */ /* 0x000fe40000201000 */
[----:B------:R-:W-:-:S07]  /*03e0*/  I2FP.F32.U32 R4, R4 ;  /* 0x0000000400047245 */ /* 0x000fce0000201000 */
.L_x_7:
[----:B------:R-:W0:Y:S01]  /*03f0*/  LDCU.64 UR22, c[0x0][0x3a0] ;  /* 0x00007400ff1677ac */ /* 0x000e220008000a00 */
[----:B------:R-:W-:Y:S01]  /*0400*/  UMOV UR8, URZ ;  /* 0x000000ff00087c82 */ /* 0x000fe20008000000 */
[----:B------:R-:W-:Y:S01]  /*0410*/  UMOV UR10, URZ ;  /* 0x000000ff000a7c82 */ /* 0x000fe20008000000 */
[----:B------:R-:W-:Y:S01]  /*0420*/  UMOV UR11, URZ ;  /* 0x000000ff000b7c82 */ /* 0x000fe20008000000 */
[----:B0-----:R-:W-:-:S04]  /*0430*/  UISETP.GE.U32.AND UP0, UPT, UR22, 0x8, UPT ;  /* 0x000000081600788c */ /* 0x001fc8000bf06070 */
[----:B------:R-:W-:-:S09]  /*0440*/  UISETP.GE.U32.AND.EX UP0, UPT, UR23, URZ, UPT, UP0 ;  /* 0x000000ff1700728c */ /* 0x000fd2000bf06100 */
[----:B------:R-:W-:Y:S05]  /*0450*/  BRA.U !UP0, `(.L_x_2) ;  /* 0x0000000908847547 */ /* 0x000fea000b800000 */
[----:B------:R-:W0:Y:S01]  /*0460*/  LDCU UR15, c[0x0][0x3a4] ;  /* 0x00007480ff0f77ac */ /* 0x000e220008000800 */
[----:B------:R-:W1:Y:S01]  /*0470*/  LDCU.64 UR24, c[0x0][0x398] ;  /* 0x00007300ff1877ac */ /* 0x000e620008000a00 */
[----:B------:R-:W-:Y:S01]  /*0480*/  UMOV UR10, URZ ;  /* 0x000000ff000a7c82 */ /* 0x000fe20008000000 */
[----:B------:R-:W-:Y:S01]  /*0490*/  UMOV UR11, URZ ;  /* 0x000000ff000b7c82 */ /* 0x000fe20008000000 */
[----:B------:R-:W-:Y:S01]  /*04a0*/  UMOV UR12, 0x8 ;  /* 0x00000008000c7882 */ /* 0x000fe20000000000 */
[----:B------:R-:W-:-:S05]  /*04b0*/  UMOV UR14, UR7 ;  /* 0x00000007000e7c82 */ /* 0x000fca0008000000 */
.L_x_3:
[----:B------:R-:W-:Y:S01]  /*04c0*/  UIMAD UR11, UR11, UR22, URZ ;  /* 0x000000160b0b72a4 */ /* 0x000fe2000f8e02ff */
[----:B------:R-:W-:Y:S01]  /*04d0*/  UMOV UR8, UR6 ;  /* 0x0000000600087c82 */ /* 0x000fe20008000000 */
[----:B------:R-:W-:Y:S02]  /*04e0*/  UMOV UR9, UR5 ;  /* 0x0000000500097c82 */ /* 0x000fe40008000000 */
[----:B------:R-:W-:Y:S02]  /*04f0*/  UIMAD UR11, UR10, UR23, UR11 ;  /* 0x000000170a0b72a4 */ /* 0x000fe4000f8e020b */
[----:B------:R-:W-:-:S04]  /*0500*/  UIMAD.WIDE.U32 UR8, UR10, UR22, UR8 ;  /* 0x000000160a0872a5 */ /* 0x000fc8000f8e0008 */
[----:B------:R-:W-:Y:S02]  /*0510*/  UIADD3 UR13, UPT, UPT, UR9, UR11, URZ ;  /* 0x0000000b090d7290 */ /* 0x000fe4000fffe0ff */
[----:B-1----:R-:W-:-:S04]  /*0520*/  ULEA UR9, UP0, UR8, UR24, 0x2 ;  /* 0x0000001808097291 */ /* 0x002fc8000f8010ff */
[----:B------:R-:W-:Y:S02]  /*0530*/  ULEA.HI.X UR13, UR8, UR25, UR13, 0x2, UP0 ;  /* 0x00000019080d7291 */ /* 0x000fe400080f140d */
[----:B------:R-:W-:-:S04]  /*0540*/  IMAD.U32 R2, RZ, RZ, UR9 ;  /* 0x00000009ff027e24 */ /* 0x000fc8000f8e00ff */
[----:B------:R-:W-:-:S05]  /*0550*/  IMAD.U32 R3, RZ, RZ, UR13 ;  /* 0x0000000dff037e24 */ /* 0x000fca000f8e00ff */
[----:B------:R1:W2:Y:S01]  /*0560*/  LDG.E R11, desc[UR20][R2.64] ;  /* 0x00000014020b7981 */ /* 0x0002a2000c1e1900 */
[----:B------:R-:W-:Y:S02]  /*0570*/  USHF.L.U32 UR10, UR22, 0x2, URZ ;  /* 0x00000002160a7899 */ /* 0x000fe400080006ff */
[----:B------:R-:W-:Y:S02]  /*0580*/  USHF.L.U64.HI UR11, UR22, 0x2, UR23 ;  /* 0x00000002160b7899 */ /* 0x000fe40008010217 */
[----:B------:R-:W-:-:S04]  /*0590*/  UIADD3 UR8, UP0, UPT, UR10, UR9, URZ ;  /* 0x000000090a087290 */ /* 0x000fc8000ff1e0ff */
[----:B------:R-:W-:Y:S02]  /*05a0*/  UIADD3.X UR9, UPT, UPT, UR11, UR13, URZ, UP0, !UPT ;  /* 0x0000000d0b097290 */ /* 0x000fe400087fe4ff */
[----:B------:R-:W-:-:S04]  /*05b0*/  IMAD.U32 R12, RZ, RZ, UR8 ;  /* 0x00000008ff0c7e24 */ /* 0x000fc8000f8e00ff */
[----:B------:R-:W-:-:S06]  /*05c0*/  IMAD.U32 R13, RZ, RZ, UR9 ;  /* 0x00000009ff0d7e24 */ /* 0x000fcc000f8e00ff */
[----:B------:R-:W3:Y:S01]  /*05d0*/  LDG.E R13, desc[UR20][R12.64] ;  /* 0x000000140c0d7981 */ /* 0x000ee2000c1e1900 */
[----:B------:R-:W-:-:S04]  /*05e0*/  UIADD3 UR8, UP0, UPT, UR8, UR10, URZ ;  /* 0x0000000a08087290 */ /* 0x000fc8000ff1e0ff */
[----:B------:R-:W-:Y:S02]  /*05f0*/  UIADD3.X UR9, UPT, UPT, UR9, UR11, URZ, UP0, !UPT ;  /* 0x0000000b09097290 */ /* 0x000fe400087fe4ff */
[----:B------:R-:W-:-:S04]  /*0600*/  IMAD.U32 R14, RZ, RZ, UR8 ;  /* 0x00000008ff0e7e24 */ /* 0x000fc8000f8e00ff */
[----:B------:R-:W-:-:S06]  /*0610*/  IMAD.U32 R15, RZ, RZ, UR9 ;  /* 0x00000009ff0f7e24 */ /* 0x000fcc000f8e00ff */
[----:B------:R-:W4:Y:S01]  /*0620*/  LDG.E R15, desc[UR20][R14.64] ;  /* 0x000000140e0f7981 */ /* 0x000f22000c1e1900 */
[----:B------:R-:W-:-:S04]  /*0630*/  UIADD3 UR8, UP0, UPT, UR8, UR10, URZ ;  /* 0x0000000a08087290 */ /* 0x000fc8000ff1e0ff */
[----:B------:R-:W-:Y:S02]  /*0640*/  UIADD3.X UR9, UPT, UPT, UR9, UR11, URZ, UP0, !UPT ;  /* 0x0000000b09097290 */ /* 0x000fe400087fe4ff */
[----:B-1----:R-:W-:-:S04]  /*0650*/  IMAD.U32 R2, RZ, RZ, UR8 ;  /* 0x00000008ff027e24 */ /* 0x002fc8000f8e00ff */
[----:B------:R-:W-:-:S05]  /*0660*/  IMAD.U32 R3, RZ, RZ, UR9 ;  /* 0x00000009ff037e24 */ /* 0x000fca000f8e00ff */
[----:B------:R1:W5:Y:S01]  /*0670*/  LDG.E R17, desc[UR20][R2.64] ;  /* 0x0000001402117981 */ /* 0x000362000c1e1900 */
[----:B------:R-:W-:-:S04]  /*0680*/  UIADD3 UR8, UP0, UPT, UR8, UR10, URZ ;  /* 0x0000000a08087290 */ /* 0x000fc8000ff1e0ff */
[----:B------:R-:W-:Y:S02]  /*0690*/  UIADD3.X UR9, UPT, UPT, UR9, UR11, URZ, UP0, !UPT ;  /* 0x0000000b09097290 */ /* 0x000fe400087fe4ff */
[----:B------:R-:W-:-:S04]  /*06a0*/  IMAD.U32 R18, RZ, RZ, UR8 ;  /* 0x00000008ff127e24 */ /* 0x000fc8000f8e00ff */
[----:B------:R-:W-:-:S06]  /*06b0*/  IMAD.U32 R19, RZ, RZ, UR9 ;  /* 0x00000009ff137e24 */ /* 0x000fcc000f8e00ff */
[----:B------:R-:W5:Y:S01]  /*06c0*/  LDG.E R19, desc[UR20][R18.64] ;  /* 0x0000001412137981 */ /* 0x000f62000c1e1900 */
        /* <DEDUP_REMOVED lines=10> */
[----:B------:R-:W-:Y:S01]  /*0770*/  UIADD3 UR8, UP0, UPT, UR8, UR10, URZ ;  /* 0x0000000a08087290 */ /* 0x000fe2000ff1e0ff */
[----:B------:R-:W-:-:S03]  /*0780*/  LOP3.LUT R6, R6, 0xff, RZ, 0xc0, !PT ;  /* 0x000000ff06067812 */ /* 0x000fc600078ec0ff */
[----:B------:R-:W-:Y:S01]  /*0790*/  UIADD3.X UR9, UPT, UPT, UR9, UR11, URZ, UP0, !UPT ;  /* 0x0000000b09097290 */ /* 0x000fe200087fe4ff */
[----:B------:R-:W-:Y:S01]  /*07a0*/  LOP3.LUT R9, R9, 0xff, RZ, 0xc0, !PT ;  /* 0x000000ff09097812 */ /* 0x000fe200078ec0ff */
[----:B------:R-:W2:Y:S01]  /*07b0*/  I2F.U16 R25, R6 ;  /* 0x0000000600197306 */ /* 0x000ea20000101000 */
[----:B-1----:R-:W-:-:S03]  /*07c0*/  IMAD.U32 R2, RZ, RZ, UR8 ;  /* 0x00000008ff027e24 */ /* 0x002fc6000f8e00ff */
[----:B------:R-:W-:-:S04]  /*07d0*/  IMAD.U32 R3, RZ, RZ, UR9 ;  /* 0x00000009ff037e24 */ /* 0x000fc8000f8e00ff */
[----:B------:R-:W1:Y:S01]  /*07e0*/  I2F.U16 R10, R9 ;  /* 0x00000009000a7306 */ /* 0x000e620000101000 */
[----:B------:R-:W-:Y:S01]  /*07f0*/  LOP3.LUT R12, R5, 0xff, RZ, 0xc0, !PT ;  /* 0x000000ff050c7812 */ /* 0x000fe200078ec0ff */
[----:B------:R1:W5:Y:S01]  /*0800*/  LDG.E R3, desc[UR20][R2.64] ;  /* 0x0000001402037981 */ /* 0x000362000c1e1900 */
[----:B------:R-:W-:Y:S01]  /*0810*/  UIADD3 UR14, UP0, UPT, UR14, -0x8, URZ ;  /* 0xfffffff80e0e7890 */ /* 0x000fe2000ff1e0ff */
[----:B------:R-:W-:Y:S01]  /*0820*/  UMOV UR8, UR12 ;  /* 0x0000000c00087c82 */ /* 0x000fe20008000000 */
[----:B------:R-:W-:Y:S02]  /*0830*/  UMOV UR10, UR12 ;  /* 0x0000000c000a7c82 */ /* 0x000fe40008000000 */
[----:B0-----:R-:W-:Y:S01]  /*0840*/  UIADD3.X UR15, UPT, UPT, UR15, -0x1, URZ, UP0, !UPT ;  /* 0xffffffff0f0f7890 */ /* 0x001fe200087fe4ff */
[----:B------:R-:W0:Y:S01]  /*0850*/  I2F.U16 R5, R12 ;  /* 0x0000000c00057306 */ /* 0x000e220000101000 */
[----:B------:R-:W-:Y:S01]  /*0860*/  UISETP.NE.U32.AND UP0, UPT, UR14, URZ, UPT ;  /* 0x000000ff0e00728c */ /* 0x000fe2000bf05070 */
[----:B------:R-:W-:Y:S01]  /*0870*/  UMOV UR11, URZ ;  /* 0x000000ff000b7c82 */ /* 0x000fe20008000000 */
[----:B------:R-:W-:-:S02]  /*0880*/  UIADD3 UR12, UPT, UPT, UR12, 0x8, URZ ;  /* 0x000000080c0c7890 */ /* 0x000fc4000fffe0ff */
[----:B------:R-:W-:Y:S01]  /*0890*/  UISETP.NE.AND.EX UP0, UPT, UR15, URZ, UPT, UP0 ;  /* 0x000000ff0f00728c */ /* 0x000fe2000bf05300 */
[-C--:B--2---:R-:W-:Y:S01]  /*08a0*/  FFMA R25, R8, R11.reuse, R25 ;  /* 0x0000000b08197223 */ /* 0x084fe20000000019 */
[-C--:B-1----:R-:W-:Y:S01]  /*08b0*/  FFMA R10, R7, R11.reuse, R10 ;  /* 0x0000000b070a7223 */ /* 0x082fe2000000000a */
[----:B0-----:R-:W-:-:S04]  /*08c0*/  FFMA R11, R4, R11, R5 ;  /* 0x0000000b040b7223 */ /* 0x001fc80000000005 */
[----:B------:R-:W0:Y:S08]  /*08d0*/  F2I.U32.TRUNC.NTZ R25, R25 ;  /* 0x0000001900197305 */ /* 0x000e30000020f000 */
[----:B------:R-:W1:Y:S01]  /*08e0*/  F2I.U32.TRUNC.NTZ R10, R10 ;  /* 0x0000000a000a7305 */ /* 0x000e62000020f000 */
[----:B0-----:R-:W-:-:S07]  /*08f0*/  LOP3.LUT R5, R25, 0xff, RZ, 0xc0, !PT ;  /* 0x000000ff19057812 */ /* 0x001fce00078ec0ff */
[----:B------:R-:W0:Y:S01]  /*0900*/  F2I.U32.TRUNC.NTZ R11, R11 ;  /* 0x0000000b000b7305 */ /* 0x000e22000020f000 */
[----:B-1----:R-:W-:-:S07]  /*0910*/  LOP3.LUT R2, R10, 0xff, RZ, 0xc0, !PT ;  /* 0x000000ff0a027812 */ /* 0x002fce00078ec0ff */
[----:B------:R-:W3:Y:S01]  /*0920*/  I2F.U16 R5, R5 ;  /* 0x0000000500057306 */ /* 0x000ee20000101000 */
[----:B0-----:R-:W-:-:S07]  /*0930*/  LOP3.LUT R6, R11, 0xff, RZ, 0xc0, !PT ;  /* 0x000000ff0b067812 */ /* 0x001fce00078ec0ff */
[----:B------:R-:W0:Y:S01]  /*0940*/  I2F.U16 R2, R2 ;  /* 0x0000000200027306 */ /* 0x000e220000101000 */
[----:B---3--:R-:W-:-:S07]  /*0950*/  FFMA R10, R8, R13, R5 ;  /* 0x0000000d080a7223 */ /* 0x008fce0000000005 */
[----:B------:R-:W1:Y:S01]  /*0960*/  I2F.U16 R27, R6 ;  /* 0x00000006001b7306 */ /* 0x000e620000101000 */
[----:B0-----:R-:W-:-:S07]  /*0970*/  FFMA R9, R7, R13, R2 ;  /* 0x0000000d07097223 */ /* 0x001fce0000000002 */
[----:B------:R-:W0:Y:S01]  /*0980*/  F2I.U32.TRUNC.NTZ R10, R10 ;  /* 0x0000000a000a7305 */ /* 0x000e22000020f000 */
[----:B-1----:R-:W-:-:S07]  /*0990*/  FFMA R27, R4, R13, R27 ;  /* 0x0000000d041b7223 */ /* 0x002fce000000001b */
[----:B------:R-:W1:Y:S01]  /*09a0*/  F2I.U32.TRUNC.NTZ R9, R9 ;  /* 0x0000000900097305 */ /* 0x000e62000020f000 */
[----:B0-----:R-:W-:-:S07]  /*09b0*/  LOP3.LUT R5, R10, 0xff, RZ, 0xc0, !PT ;  /* 0x000000ff0a057812 */ /* 0x001fce00078ec0ff */
[----:B------:R-:W0:Y:S01]  /*09c0*/  F2I.U32.TRUNC.NTZ R27, R27 ;  /* 0x0000001b001b7305 */ /* 0x000e22000020f000 */
[----:B-1----:R-:W-:-:S07]  /*09d0*/  LOP3.LUT R2, R9, 0xff, RZ, 0xc0, !PT ;  /* 0x000000ff09027812 */ /* 0x002fce00078ec0ff */
[----:B------:R-:W4:Y:S01]  /*09e0*/  I2F.U16 R5, R5 ;  /* 0x0000000500057306 */ /* 0x000f220000101000 */
[----:B0-----:R-:W-:-:S07]  /*09f0*/  LOP3.LUT R6, R27, 0xff, RZ, 0xc0, !PT ;  /* 0x000000ff1b067812 */ /* 0x001fce00078ec0ff */
[----:B------:R-:W0:Y:S01]  /*0a00*/  I2F.U16 R2, R2 ;  /* 0x0000000200027306 */ /* 0x000e220000101000 */
[----:B----4-:R-:W-:-:S07]  /*0a10*/  FFMA R10, R8, R15, R5 ;  /* 0x0000000f080a7223 */ /* 0x010fce0000000005 */
        /* <DEDUP_REMOVED lines=8> */
[----:B------:R-:W5:Y:S01]  /*0aa0*/  I2F.U16 R5, R5 ;  /* 0x0000000500057306 */ /* 0x000f620000101000 */
[----:B0-----:R-:W-:-:S07]  /*0ab0*/  LOP3.LUT R6, R11, 0xff, RZ, 0xc0, !PT ;  /* 0x000000ff0b067812 */ /* 0x001fce00078ec0ff */
[----:B------:R-:W0:Y:S01]  /*0ac0*/  I2F.U16 R2, R2 ;  /* 0x0000000200027306 */ /* 0x000e220000101000 */
[----:B-----5:R-:W-:-:S07]  /*0ad0*/  FFMA R10, R8, R17, R5 ;  /* 0x00000011080a7223 */ /* 0x020fce0000000005 */
        /* <DEDUP_REMOVED lines=8> */
[----:B------:R-:W1:Y:S01]  /*0b60*/  I2F.U16 R5, R5 ;  /* 0x0000000500057306 */ /* 0x000e620000101000 */
[----:B0-----:R-:W-:-:S07]  /*0b70*/  LOP3.LUT R6, R13, 0xff, RZ, 0xc0, !PT ;  /* 0x000000ff0d067812 */ /* 0x001fce00078ec0ff */
[----:B------:R-:W0:Y:S01]  /*0b80*/  I2F.U16 R2, R2 ;  /* 0x0000000200027306 */ /* 0x000e220000101000 */
[----:B-1----:R-:W-:-:S07]  /*0b90*/  FFMA R10, R8, R19, R5 ;  /* 0x00000013080a7223 */ /* 0x002fce0000000005 */
        /* <DEDUP_REMOVED lines=40> */
[----:B------:R-:W-:Y:S01]  /*0e20*/  F2I.U32.TRUNC.NTZ R9, R9 ;  /* 0x0000000900097305 */ /* 0x000fe2000020f000 */
[----:B0-----:R-:W-:-:S07]  /*0e30*/  PRMT R6, R10, 0x7610, R6 ;  /* 0x000076100a067816 */ /* 0x001fce0000000006 */
[----:B------:R-:W0:Y:S02]  /*0e40*/  F2I.U32.TRUNC.NTZ R13, R13 ;  /* 0x0000000d000d7305 */ /* 0x000e24000020f000 */
[----:B0-----:R-:W-:Y:S01]  /*0e50*/  PRMT R5, R13, 0x7610, R5 ;  /* 0x000076100d057816 */ /* 0x001fe20000000005 */
[----:B------:R-:W-:Y:S06]  /*0e60*/  BRA.U UP0, `(.L_x_3) ;  /* 0xfffffff500947547 */ /* 0x000fec000b83ffff */
.L_x_2:
[----:B------:R-:W-:-:S04]  /*0e70*/  UISETP.NE.U32.AND UP0, UPT, UR17, URZ, UPT ;  /* 0x000000ff1100728c */ /* 0x000fc8000bf05070 */
[----:B------:R-:W-:-:S09]  /*0e80*/  UISETP.NE.AND.EX UP0, UPT, URZ, URZ, UPT, UP0 ;  /* 0x000000ffff00728c */ /* 0x000fd2000bf05300 */
[----:B------:R-:W-:Y:S05]  /*0e90*/  BRA.U !UP0, `(.L_x_4) ;  /* 0x0000000908d47547 */ /* 0x000fea000b800000 */
[----:B------:R-:W-:Y:S02]  /*0ea0*/  UIADD3 UR9, UP0, UPT, UR17, -0x1, URZ ;  /* 0xffffffff11097890 */ /* 0x000fe4000ff1e0ff */
[----:B------:R-:W-:Y:S02]  /*0eb0*/  UISETP.NE.U32.AND UP1, UPT, UR19, URZ, UPT ;  /* 0x000000ff1300728c */ /* 0x000fe4000bf25070 */
[----:B------:R-:W-:Y:S02]  /*0ec0*/  UIADD3.X UR12, UPT, UPT, URZ, -0x1, URZ, UP0, !UPT ;  /* 0xffffffffff0c7890 */ /* 0x000fe400087fe4ff */
[----:B------:R-:W-:Y:S02]  /*0ed0*/  UISETP.GE.U32.AND UP0, UPT, UR9, 0x3, UPT ;  /* 0x000000030900788c */ /* 0x000fe4000bf06070 */
[----:B------:R-:W-:Y:S02]  /*0ee0*/  UISETP.NE.AND.EX UP1, UPT, URZ, URZ, UPT, UP1 ;  /* 0x000000ffff00728c */ /* 0x000fe4000bf25310 */
[----:B------:R-:W-:-:S09]  /*0ef0*/  UISETP.GE.U32.AND.EX UP0, UPT, UR12, URZ, UPT, UP0 ;  /* 0x000000ff0c00728c */ /* 0x000fd2000bf06100 */
[----:B------:R-:W-:Y:S05]  /*0f00*/  BRA.U !UP0, `(.L_x_5) ;  /* 0x0000000508687547 */ /* 0x000fea000b800000 */
[----:B------:R-:W0:Y:S01]  /*0f10*/  LDCU.64 UR24, c[0x0][0x398] ;  /* 0x00007300ff1877ac */ /* 0x000e220008000a00 */
[----:B------:R-:W-:Y:S01]  /*0f20*/  UIMAD UR9, UR11, UR22, URZ ;  /* 0x000000160b0972a4 */ /* 0x000fe2000f8e02ff */
[----:B------:R-:W-:Y:S01]  /*0f30*/  UMOV UR14, UR6 ;  /* 0x00000006000e7c82 */ /* 0x000fe20008000000 */
[----:B------:R-:W-:Y:S02]  /*0f40*/  UMOV UR15, UR5 ;  /* 0x00000005000f7c82 */ /* 0x000fe40008000000 */
[----:B------:R-:W-:Y:S02]  /*0f50*/  UIMAD UR9, UR10, UR23, UR9 ;  /* 0x000000170a0972a4 */ /* 0x000fe4000f8e0209 */
[----:B------:R-:W-:-:S04]  /*0f60*/  UIMAD.WIDE.U32 UR12, UR10, UR22, UR14 ;  /* 0x000000160a0c72a5 */ /* 0x000fc8000f8e000e */
[----:B------:R-:W-:Y:S02]  /*0f70*/  UIADD3 UR9, UPT, UPT, UR13, UR9, URZ ;  /* 0x000000090d097290 */ /* 0x000fe4000fffe0ff */
[----:B0-----:R-:W-:-:S04]  /*0f80*/  ULEA UR10, UP0, UR12, UR24, 0x2 ;  /* 0x000000180c0a7291 */ /* 0x001fc8000f8010ff */
[----:B------:R-:W-:Y:S02]  /*0f90*/  ULEA.HI.X UR12, UR12, UR25, UR9, 0x2, UP0 ;  /* 0x000000190c0c7291 */ /* 0x000fe400080f1409 */
[----:B------:R-:W-:-:S04]  /*0fa0*/  IMAD.U32 R10, RZ, RZ, UR10 ;  /* 0x0000000aff0a7e24 */ /* 0x000fc8000f8e00ff */
[----:B------:R-:W-:-:S05]  /*0fb0*/  IMAD.U32 R11, RZ, RZ, UR12 ;  /* 0x0000000cff0b7e24 */ /* 0x000fca000f8e00ff */
[----:B------:R0:W2:Y:S01]  /*0fc0*/  LDG.E R15, desc[UR20][R10.64] ;  /* 0x000000140a0f7981 */ /* 0x0000a2000c1e1900 */
[----:B------:R-:W-:-:S04]  /*0fd0*/  UIADD3 UR9, UPT, UPT, UR8, 0x1, URZ ;  /* 0x0000000108097890 */ /* 0x000fc8000fffe0ff */
[----:B------:R-:W-:-:S04]  /*0fe0*/  UIMAD.WIDE.U32 UR10, UR9, UR22, UR14 ;  /* 0x00000016090a72a5 */ /* 0x000fc8000f8e000e */
[----:B------:R-:W-:Y:S02]  /*0ff0*/  UIMAD UR9, UR9, UR23, UR11 ;  /* 0x00000017090972a4 */ /* 0x000fe4000f8e020b */
[----:B------:R-:W-:-:S04]  /*1000*/  ULEA UR11, UP0, UR10, UR24, 0x2 ;  /* 0x000000180a0b7291 */ /* 0x000fc8000f8010ff */
[----:B------:R-:W-:Y:S02]  /*1010*/  ULEA.HI.X UR10, UR10, UR25, UR9, 0x2, UP0 ;  /* 0x000000190a0a7291 */ /* 0x000fe400080f1409 */
[----:B------:R-:W-:-:S04]  /*1020*/  IMAD.U32 R2, RZ, RZ, UR11 ;  /* 0x0000000bff027e24 */ /* 0x000fc8000f8e00ff */
[----:B------:R-:W-:-:S06]  /*1030*/  IMAD.U32 R3, RZ, RZ, UR10 ;  /* 0x0000000aff037e24 */ /* 0x000fcc000f8e00ff */
[----:B------:R1:W3:Y:S01]  /*1040*/  LDG.E R3, desc[UR20][R2.64] ;  /* 0x0000001402037981 */ /* 0x0002e2000c1e1900 */
[----:B------:R-:W-:-:S04]  /*1050*/  UIADD3 UR9, UPT, UPT, UR8, 0x2, URZ ;  /* 0x0000000208097890 */ /* 0x000fc8000fffe0ff */
[----:B------:R-:W-:-:S04]  /*1060*/  UIMAD.WIDE.U32 UR10, UR9, UR22, UR14 ;  /* 0x00000016090a72a5 */ /* 0x000fc8000f8e000e */
[----:B------:R-:W-:Y:S02]  /*1070*/  UIMAD UR9, UR9, UR23, UR11 ;  /* 0x00000017090972a4 */ /* 0x000fe4000f8e020b */
[----:B------:R-:W-:-:S04]  /*1080*/  ULEA UR11, UP0, UR10, UR24, 0x2 ;  /* 0x000000180a0b7291 */ /* 0x000fc8000f8010ff */
[----:B------:R-:W-:Y:S02]  /*1090*/  ULEA.HI.X UR10, UR10, UR25, UR9, 0x2, UP0 ;  /* 0x000000190a0a7291 */ /* 0x000fe400080f1409 */
[----:B0-----:R-:W-:-:S04]  /*10a0*/  IMAD.U32 R10, RZ, RZ, UR11 ;  /* 0x0000000bff0a7e24 */ /* 0x001fc8000f8e00ff */
[----:B------:R-:W-:-:S06]  /*10b0*/  IMAD.U32 R11, RZ, RZ, UR10 ;  /* 0x0000000aff0b7e24 */ /* 0x000fcc000f8e00ff */
[----:B------:R0:W4:Y:S01]  /*10c0*/  LDG.E R11, desc[UR20][R10.64] ;  /* 0x000000140a0b7981 */ /* 0x000122000c1e1900 */
[----:B------:R-:W-:-:S04]  /*10d0*/  UIADD3 UR9, UPT, UPT, UR8, 0x3, URZ ;  /* 0x0000000308097890 */ /* 0x000fc8000fffe0ff */
[----:B------:R-:W-:-:S04]  /*10e0*/  UIMAD.WIDE.U32 UR10, UR9, UR22, UR14 ;  /* 0x00000016090a72a5 */ /* 0x000fc8000f8e000e */
[----:B------:R-:W-:Y:S02]  /*10f0*/  UIMAD UR11, UR9, UR23, UR11 ;  /* 0x00000017090b72a4 */ /* 0x000fe4000f8e020b */
[----:B------:R-:W-:-:S04]  /*1100*/  ULEA UR9, UP0, UR10, UR24, 0x2 ;  /* 0x000000180a097291 */ /* 0x000fc8000f8010ff */
[----:B------:R-:W-:Y:S02]  /*1110*/  ULEA.HI.X UR10, UR10, UR25, UR11, 0x2, UP0 ;  /* 0x000000190a0a7291 */ /* 0x000fe400080f140b */
[----:B------:R-:W-:-:S04]  /*1120*/  IMAD.U32 R12, RZ, RZ, UR9 ;  /* 0x00000009ff0c7e24 */ /* 0x000fc8000f8e00ff */
[----:B------:R-:W-:-:S06]  /*1130*/  IMAD.U32 R13, RZ, RZ, UR10 ;  /* 0x0000000aff0d7e24 */ /* 0x000fcc000f8e00ff */
[----:B------:R5:W4:Y:S01]  /*1140*/  LDG.E R13, desc[UR20][R12.64] ;  /* 0x000000140c0d7981 */ /* 0x000b22000c1e1900 */
[----:B------:R-:W-:Y:S01]  /*1150*/  LOP3.LUT R14, R5, 0xff, RZ, 0xc0, !PT ;  /* 0x000000ff050e7812 */ /* 0x000fe200078ec0ff */
[----:B------:R-:W-:Y:S01]  /*1160*/  UIADD3 UR8, UPT, UPT, UR8, 0x4, URZ ;  /* 0x0000000408087890 */ /* 0x000fe2000fffe0ff */
[----:B------:R-:W-:Y:S01]  /*1170*/  LOP3.LUT R6, R6, 0xff, RZ, 0xc0, !PT ;  /* 0x000000ff06067812 */ /* 0x000fe200078ec0ff */
[----:B------:R-:W-:Y:S01]  /*1180*/  UMOV UR11, URZ ;  /* 0x000000ff000b7c82 */ /* 0x000fe20008000000 */
[----:B------:R-:W-:Y:S01]  /*1190*/  LOP3.LUT R9, R9, 0xff, RZ, 0xc0, !PT ;  /* 0x000000ff09097812 */ /* 0x000fe200078ec0ff */
[----:B------:R-:W2:Y:S03]  /*11a0*/  I2F.U16 R17, R14 ;  /* 0x0000000e00117306 */ /* 0x000ea60000101000 */
[----:B------:R-:W-:-:S05]  /*11b0*/  UMOV UR10, UR8 ;  /* 0x00000008000a7c82 */ /* 0x000fca0008000000 */
[----:B------:R-:W0:Y:S08]  /*11c0*/  I2F.U16 R5, R6 ;  /* 0x0000000600057306 */ /* 0x000e300000101000 */
[----:B-1----:R-:W1:Y:S01]  /*11d0*/  I2F.U16 R2, R9 ;  /* 0x0000000900027306 */ /* 0x002e620000101000 */
[-C--:B--2---:R-:W-:Y:S01]  /*11e0*/  FFMA R17, R4, R15.reuse, R17 ;  /* 0x0000000f04117223 */ /* 0x084fe20000000011 */
[-C--:B0-----:R-:W-:Y:S01]  /*11f0*/  FFMA R10, R8, R15.reuse, R5 ;  /* 0x0000000f080a7223 */ /* 0x081fe20000000005 */
[----:B-1----:R-:W-:-:S05]  /*1200*/  FFMA R2, R7, R15, R2 ;  /* 0x0000000f07027223 */ /* 0x002fca0000000002 */
[----:B------:R-:W5:Y:S08]  /*1210*/  F2I.U32.TRUNC.NTZ R17, R17 ;  /* 0x0000001100117305 */ /* 0x000f70000020f000 */
[----:B------:R-:W0:Y:S01]  /*1220*/  F2I.U32.TRUNC.NTZ R10, R10 ;  /* 0x0000000a000a7305 */ /* 0x000e22000020f000 */
[----:B-----5:R-:W-:-:S07]  /*1230*/  LOP3.LUT R12, R17, 0xff, RZ, 0xc0, !PT ;  /* 0x000000ff110c7812 */ /* 0x020fce00078ec0ff */
[----:B------:R-:W1:Y:S01]  /*1240*/  F2I.U32.TRUNC.NTZ R2, R2 ;  /* 0x0000000200027305 */ /* 0x000e62000020f000 */
[----:B0-----:R-:W-:-:S07]  /*1250*/  LOP3.LUT R6, R10, 0xff, RZ, 0xc0, !PT ;  /* 0x000000ff0a067812 */ /* 0x001fce00078ec0ff */
[----:B------:R-:W3:Y:S01]  /*1260*/  I2F.U16 R19, R12 ;  /* 0x0000000c00137306 */ /* 0x000ee20000101000 */
[----:B-1----:R-:W-:-:S07]  /*1270*/  LOP3.LUT R5, R2, 0xff, RZ, 0xc0, !PT ;  /* 0x000000ff02057812 */ /* 0x002fce00078ec0ff */
        /* <DEDUP_REMOVED lines=31> */
[----:B0-----:R-:W-:-:S07]  /*1470*/  PRMT R5, R12, 0x7610, R5 ;  /* 0x000076100c057816 */ /* 0x001fce0000000005 */
[----:B------:R-:W0:Y:S01]  /*1480*/  F2I.U32.TRUNC.NTZ R13, R13 ;  /* 0x0000000d000d7305 */ /* 0x000e22000020f000 */
[----:B-1----:R-:W-:Y:S02]  /*1490*/  PRMT R6, R10, 0x7610, R6 ;  /* 0x000076100a067816 */ /* 0x002fe40000000006 */
[----:B0-----:R-:W-:-:S07]  /*14a0*/  PRMT R9, R13, 0x7610, R9 ;  /* 0x000076100d097816 */ /* 0x001fce0000000009 */
.L_x_5:
[----:B------:R-:W-:Y:S05]  /*14b0*/  BRA.U !UP1, `(.L_x_4) ;  /* 0x00000005094c7547 */ /* 0x000fea000b800000 */
[----:B------:R-:W-:Y:S02]  /*14c0*/  UISETP.NE.U32.AND UP1, UPT, UR19, 0x1, UPT ;  /* 0x000000011300788c */ /* 0x000fe4000bf25070 */
[----:B------:R-:W-:Y:S02]  /*14d0*/  ULOP3.LUT UR9, UR22, 0x1, URZ, 0xc0, !UPT ;  /* 0x0000000116097892 */ /* 0x000fe4000f8ec0ff */
[----:B------:R-:W-:Y:S02]  /*14e0*/  UISETP.NE.AND.EX UP1, UPT, URZ, URZ, UPT, UP1 ;  /* 0x000000ffff00728c */ /* 0x000fe4000bf25310 */
[----:B------:R-:W-:-:S04]  /*14f0*/  UISETP.NE.U32.AND UP0, UPT, UR9, 0x1, UPT ;  /* 0x000000010900788c */ /* 0x000fc8000bf05070 */
[----:B------:R-:W-:-:S03]  /*1500*/  UISETP.NE.U32.AND.EX UP0, UPT, URZ, URZ, UPT, UP0 ;  /* 0x000000ffff00728c */ /* 0x000fc6000bf05100 */
[----:B------:R-:W-:Y:S08]  /*1510*/  BRA.U !UP1, `(.L_x_6) ;  /* 0x0000000109c47547 */ /* 0x000ff0000b800000 */
        /* <DEDUP_REMOVED lines=10> */
[----:B------:R-:W-:-:S06]  /*15c0*/  IMAD.U32 R11, RZ, RZ, UR9 ;  /* 0x00000009ff0b7e24 */ /* 0x000fcc000f8e00ff */
[----:B------:R-:W2:Y:S01]  /*15d0*/  LDG.E R11, desc[UR20][R10.64] ;  /* 0x000000140a0b7981 */ /* 0x000ea2000c1e1900 */
[----:B------:R-:W-:-:S04]  /*15e0*/  UIADD3 UR9, UPT, UPT, UR8, 0x1, URZ ;  /* 0x0000000108097890 */ /* 0x000fc8000fffe0ff */
[----:B------:R-:W-:-:S04]  /*15f0*/  UIMAD.WIDE.U32 UR10, UR9, UR22, UR12 ;  /* 0x00000016090a72a5 */ /* 0x000fc8000f8e000c */
[----:B------:R-:W-:Y:S02]  /*1600*/  UIMAD UR11, UR9, UR23, UR11 ;  /* 0x00000017090b72a4 */ /* 0x000fe4000f8e020b */
[----:B------:R-:W-:-:S04]  /*1610*/  ULEA UR9, UP1, UR10, UR24, 0x2 ;  /* 0x000000180a097291 */ /* 0x000fc8000f8210ff */
[----:B------:R-:W-:Y:S02]  /*1620*/  ULEA.HI.X UR10, UR10, UR25, UR11, 0x2, UP1 ;  /* 0x000000190a0a7291 */ /* 0x000fe400088f140b */
[----:B------:R-:W-:-:S04]  /*1630*/  IMAD.U32 R2, RZ, RZ, UR9 ;  /* 0x00000009ff027e24 */ /* 0x000fc8000f8e00ff */
[----:B------:R-:W-:-:S06]  /*1640*/  IMAD.U32 R3, RZ, RZ, UR10 ;  /* 0x0000000aff037e24 */ /* 0x000fcc000f8e00ff */
[----:B------:R-:W3:Y:S01]  /*1650*/  LDG.E R3, desc[UR20][R2.64] ;  /* 0x0000001402037981 */ /* 0x000ee2000c1e1900 */
[----:B------:R-:W-:Y:S01]  /*1660*/  LOP3.LUT R13, R5, 0xff, RZ, 0xc0, !PT ;  /* 0x000000ff050d7812 */ /* 0x000fe200078ec0ff */
[----:B------:R-:W-:Y:S01]  /*1670*/  UIADD3 UR10, UPT, UPT, UR8, 0x2, URZ ;  /* 0x00000002080a7890 */ /* 0x000fe2000fffe0ff */
[----:B------:R-:W-:Y:S01]  /*1680*/  LOP3.LUT R5, R6, 0xff, RZ, 0xc0, !PT ;  /* 0x000000ff06057812 */ /* 0x000fe200078ec0ff */
[----:B------:R-:W-:Y:S01]  /*1690*/  UMOV UR11, URZ ;  /* 0x000000ff000b7c82 */ /* 0x000fe20008000000 */
[----:B------:R-:W-:Y:S02]  /*16a0*/  LOP3.LUT R9, R9, 0xff, RZ, 0xc0, !PT ;  /* 0x000000ff09097812 */ /* 0x000fe400078ec0ff */
[----:B------:R-:W-:Y:S08]  /*16b0*/  I2F.U16 R13, R13 ;  /* 0x0000000d000d7306 */ /* 0x000ff00000101000 */
[----:B------:R-:W2:Y:S08]  /*16c0*/  I2F.U16 R5, R5 ;  /* 0x0000000500057306 */ /* 0x000eb00000101000 */
[----:B------:R-:W0:Y:S01]  /*16d0*/  I2F.U16 R6, R9 ;  /* 0x0000000900067306 */ /* 0x000e220000101000 */
[-C--:B--2---:R-:W-:Y:S01]  /*16e0*/  FFMA R12, R8, R11.reuse, R5 ;  /* 0x0000000b080c7223 */ /* 0x084fe20000000005 */
[-C--:B------:R-:W-:Y:S01]  /*16f0*/  FFMA R10, R4, R11.reuse, R13 ;  /* 0x0000000b040a7223 */ /* 0x080fe2000000000d */
[----:B0-----:R-:W-:-:S05]  /*1700*/  FFMA R6, R7, R11, R6 ;  /* 0x0000000b07067223 */ /* 0x001fca0000000006 */
        /* <DEDUP_REMOVED lines=18> */
.L_x_6:
[----:B------:R-:W-:Y:S05]  /*1830*/  BRA.U UP0, `(.L_x_4) ;  /* 0x00000001006c7547 */ /* 0x000fea000b800000 */
        /* <DEDUP_REMOVED lines=12> */
[----:B------:R-:W-:Y:S02]  /*1900*/  LOP3.LUT R13, R5, 0xff, RZ, 0xc0, !PT ;  /* 0x000000ff050d7812 */ /* 0x000fe400078ec0ff */
[----:B------:R-:W-:Y:S02]  /*1910*/  LOP3.LUT R9, R9, 0xff, RZ, 0xc0, !PT ;  /* 0x000000ff09097812 */ /* 0x000fe400078ec0ff */
[----:B------:R-:W-:Y:S02]  /*1920*/  LOP3.LUT R12, R6, 0xff, RZ, 0xc0, !PT ;  /* 0x000000ff060c7812 */ /* 0x000fe400078ec0ff */
[----:B------:R-:W2:Y:S08]  /*1930*/  I2F.U16 R10, R9 ;  /* 0x00000009000a7306 */ /* 0x000eb00000101000 */
[----:B------:R-:W0:Y:S08]  /*1940*/  I2F.U16 R11, R12 ;  /* 0x0000000c000b7306 */ /* 0x000e300000101000 */
[----:B------:R-:W1:Y:S01]  /*1950*/  I2F.U16 R13, R13 ;  /* 0x0000000d000d7306 */ /* 0x000e620000101000 */
[-C--:B--2---:R-:W-:Y:S01]  /*1960*/  FFMA R10, R7, R3.reuse, R10 ;  /* 0x00000003070a7223 */ /* 0x084fe2000000000a */
[-C--:B0-----:R-:W-:Y:S01]  /*1970*/  FFMA R11, R8, R3.reuse, R11 ;  /* 0x00000003080b7223 */ /* 0x081fe2000000000b */
[----:B-1----:R-:W-:-:S05]  /*1980*/  FFMA R3, R4, R3, R13 ;  /* 0x0000000304037223 */ /* 0x002fca000000000d */
[----:B------:R-:W0:Y:S08]  /*1990*/  F2I.U32.TRUNC.NTZ R10, R10 ;  /* 0x0000000a000a7305 */ /* 0x000e30000020f000 */
[----:B------:R-:W1:Y:S01]  /*19a0*/  F2I.U32.TRUNC.NTZ R11, R11 ;  /* 0x0000000b000b7305 */ /* 0x000e62000020f000 */
[----:B0-----:R-:W-:-:S07]  /*19b0*/  PRMT R9, R10, 0x7610, R9 ;  /* 0x000076100a097816 */ /* 0x001fce0000000009 */
[----:B------:R-:W0:Y:S01]  /*19c0*/  F2I.U32.TRUNC.NTZ R3, R3 ;  /* 0x0000000300037305 */ /* 0x000e22000020f000 */
[----:B-1----:R-:W-:Y:S02]  /*19d0*/  PRMT R6, R11, 0x7610, R6 ;  /* 0x000076100b067816 */ /* 0x002fe40000000006 */
[----:B0-----:R-:W-:-:S07]  /*19e0*/  PRMT R5, R3, 0x7610, R5 ;  /* 0x0000761003057816 */ /* 0x001fce0000000005 */
.L_x_4:
[----:B------:R-:W-:-:S04]  /*19f0*/  UIADD3 UR6, UPT, UPT, UR4, 0x1, URZ ;  /* 0x0000000104067890 */ /* 0x000fc8000fffe0ff */
[----:B------:R-:W-:-:S03]  /*1a00*/  UISETP.GE.U32.AND UP0, UPT, UR6, UR22, UPT ;  /* 0x000000160600728c */ /* 0x000fc6000bf06070 */
[----:B------:R-:W-:Y:S01]  /*1a10*/  UMOV UR4, UR6 ;  /* 0x0000000600047c82 */ /* 0x000fe20008000000 */
[----:B------:R-:W-:-:S09]  /*1a20*/  UISETP.GE.U32.AND.EX UP0, UPT, URZ, UR23, UPT, UP0 ;  /* 0x00000017ff00728c */ /* 0x000fd2000bf06100 */
[----:B------:R-:W-:Y:S05]  /*1a30*/  BRA.U !UP0, `(.L_x_7) ;  /* 0xffffffe9086c7547 */ /* 0x000fea000b83ffff */
.L_x_1:
[----:B------:R-:W0:Y:S01]  /*1a40*/  LDC.64 R2, c[0x0][0x388] ;  /* 0x0000e200ff027b82 */ /* 0x000e220000000a00 */
[----:B------:R-:W-:Y:S01]  /*1a50*/  UMOV UR4, 0x3340 ;  /* 0x0000334000047882 */ /* 0x000fe20000000000 */
[----:B------:R-:W-:Y:S01]  /*1a60*/  LOP3.LUT R6, R6, 0xffff, RZ, 0xc0, !PT ;  /* 0x0000ffff06067812 */ /* 0x000fe200078ec0ff */
[----:B------:R-:W-:Y:S01]  /*1a70*/  IMAD.U32 R4, RZ, RZ, UR4 ;  /* 0x00000004ff047e24 */ /* 0x000fe2000f8e00ff */
[----:B------:R-:W-:Y:S02]  /*1a80*/  LOP3.LUT R9, R9, 0xffff, RZ, 0xc0, !PT ;  /* 0x0000ffff09097812 */ /* 0x000fe400078ec0ff */
[----:B------:R-:W-:Y:S02]  /*1a90*/  LOP3.LUT R5, R5, 0xffff, RZ, 0xc0, !PT ;  /* 0x0000ffff05057812 */ /* 0x000fe400078ec0ff */
[----:B------:R-:W-:Y:S02]  /*1aa0*/  PRMT R6, R9, 0x3340, R6 ;  /* 0x0000334009067816 */ /* 0x000fe40000000006 */
[----:B------:R-:W-:-:S04]  /*1ab0*/  PRMT R5, R5, R4, 0xffe1 ;  /* 0x0000ffe105057416 */ /* 0x000fc80000000004 */
[----:B------:R-:W-:Y:S01]  /*1ac0*/  PRMT R5, R6, 0x5410, R5 ;  /* 0x0000541006057816 */ /* 0x000fe20000000005 */
[----:B0-----:R-:W-:-:S05]  /*1ad0*/  IMAD.WIDE R2, R0, 0x4, R2 ;  /* 0x0000000400027825 */ /* 0x001fca00078e0202 */
[----:B------:R-:W-:Y:S01]  /*1ae0*/  STG.E desc[UR20][R2.64], R5 ;  /* 0x0000000502007986 */ /* 0x000fe2000c101914 */
[----:B------:R-:W-:Y:S05]  /*1af0*/  EXIT ;  /* 0x000000000000794d */ /* 0x000fea0003800000 */
.L_x_8:
[----:B------:R-:W-:-:S00]  /*1b00*/  BRA `(.L_x_8) ;  /* 0xfffffffc00fc7947 */ /* 0x000fc0000383ffff */
[----:B------:R-:W-:-:S00]  /*1b10*/  NOP ;  /* 0x0000000000007918 */ /* 0x000fc00000000000 */
        /* <DEDUP_REMOVED lines=14> */
.L_x_10:


//--------------------- .text._Z6squarePK6uchar4PS_S_mmmm --------------------------
	.section	.text._Z6squarePK6uchar4PS_S_mmmm,"ax",@progbits
	.align	128
        .global         _Z6squarePK6uchar4PS_S_mmmm
        .type           _Z6squarePK6uchar4PS_S_mmmm,@function
        .size           _Z6squarePK6uchar4PS_S_mmmm,(.L_x_11 - _Z6squarePK6uchar4PS_S_mmmm)
        .other          _Z6squarePK6uchar4PS_S_mmmm,@"STO_CUDA_ENTRY STV_DEFAULT"
_Z6squarePK6uchar4PS_S_mmmm:
.text._Z6squarePK6uchar4PS_S_mmmm:
        /* <DEDUP_REMOVED lines=17> */
[----:B------:R-:W0:Y:S01]  /*0110*/  LDCU UR6, c[0x0][0x398] ;  /* 0x00007300ff0677ac */ /* 0x000e220008000800 */
[----:B------:R-:W1:Y:S01]  /*0120*/  LDC.64 R4, c[0x0][0x380] ;  /* 0x0000e000ff047b82 */ /* 0x000e620000000a00 */
[----:B------:R-:W2:Y:S01]  /*0130*/  LDCU.64 UR10, c[0x0][0x3a0] ;  /* 0x00007400ff0a77ac */ /* 0x000ea20008000a00 */
[----:B------:R-:W3:Y:S01]  /*0140*/  LDCU UR4, c[0x0][0x39c] ;  /* 0x00007380ff0477ac */ /* 0x000ee20008000800 */
[C---:B0-----:R-:W-:Y:S01]  /*0150*/  ISETP.GE.U32.AND P1, PT, R7.reuse, UR6, PT ;  /* 0x0000000607007c0c */ /* 0x041fe2000bf26070 */
[----:B------:R-:W-:Y:S01]  /*0160*/  IMAD R3, R7, UR6, R0 ;  /* 0x0000000607037c24 */ /* 0x000fe2000f8e0200 */
[----:B--2---:R-:W-:Y:S02]  /*0170*/  ISETP.GE.U32.AND P0, PT, R0, UR10, PT ;  /* 0x0000000a00007c0c */ /* 0x004fe4000bf06070 */
[----:B---3--:R-:W-:Y:S01]  /*0180*/  ISETP.GE.U32.AND.EX P1, PT, RZ, UR4, PT, P1 ;  /* 0x00000004ff007c0c */ /* 0x008fe2000bf26110 */
[----:B------:R-:W0:Y:S03]  /*0190*/  LDCU.64 UR4, c[0x0][0x358] ;  /* 0x00006b00ff0477ac */ /* 0x000e260008000a00 */
[----:B------:R-:W-:-:S13]  /*01a0*/  ISETP.GE.U32.OR.EX P0, PT, R2, UR11, P1, P0 ;  /* 0x0000000b02007c0c */ /* 0x000fda0008f06500 */
[----:B-1----:R-:W-:Y:S02]  /*01b0*/  @!P0 IMAD.WIDE R4, R3, 0x4, R4 ;  /* 0x0000000403048825 */ /* 0x002fe400078e0204 */
[----:B------:R-:W1:Y:S04]  /*01c0*/  LDC.64 R2, c[0x0][0x388] ;  /* 0x0000e200ff027b82 */ /* 0x000e680000000a00 */
[----:B0-----:R-:W2:Y:S01]  /*01d0*/  @!P0 LDG.E R5, desc[UR4][R4.64] ;  /* 0x0000000404058981 */ /* 0x001ea2000c1e1900 */
[----:B------:R-:W-:-:S04]  /*01e0*/  IMAD R7, R7, UR8, R0 ;  /* 0x0000000807077c24 */ /* 0x000fc8000f8e0200 */
[----:B-1----:R-:W-:-:S05]  /*01f0*/  @!P0 IMAD.WIDE R2, R7, 0x4, R2 ;  /* 0x0000000407028825 */ /* 0x002fca00078e0202 */
[----:B--2---:R0:W-:Y:S01]  /*0200*/  @!P0 STG.E desc[UR4][R2.64], R5 ;  /* 0x0000000502008986 */ /* 0x0041e2000c101904 */
[----:B------:R-:W-:Y:S05]  /*0210*/  @!P0 EXIT ;  /* 0x000000000000894d */ /* 0x000fea0003800000 */
[----:B------:R-:W1:Y:S08]  /*0220*/  LDC R9, c[0x0][0x390] ;  /* 0x0000e400ff097b82 */ /* 0x000e700000000800 */
[----:B0-----:R-:W0:Y:S01]  /*0230*/  LDC.64 R2, c[0x0][0x388] ;  /* 0x0000e200ff027b82 */ /* 0x001e220000000a00 */
[C---:B-1----:R-:W-:Y:S02]  /*0240*/  PRMT R5, R9.reuse, 0x7773, RZ ;  /* 0x0000777309057816 */ /* 0x042fe400000000ff */
[----:B------:R-:W-:-:S02]  /*0250*/  PRMT R0, R9, 0x7772, RZ ;  /* 0x0000777209007816 */ /* 0x000fc400000000ff */
[C---:B------:R-:W-:Y:S02]  /*0260*/  PRMT R4, R9.reuse, 0x7771, RZ ;  /* 0x0000777109047816 */ /* 0x040fe400000000ff */
[----:B------:R-:W-:Y:S02]  /*0270*/  PRMT R9, R9, 0x7770, RZ ;  /* 0x0000777009097816 */ /* 0x000fe400000000ff */
[----:B------:R-:W-:Y:S01]  /*0280*/  PRMT R5, R0, 0x3340, R5 ;  /* 0x0000334000057816 */ /* 0x000fe20000000005 */
[----:B0-----:R-:W-:Y:S01]  /*0290*/  IMAD.WIDE R2, R7, 0x4, R2 ;  /* 0x0000000407027825 */ /* 0x001fe200078e0202 */
[----:B------:R-:W-:-:S04]  /*02a0*/  PRMT R0, R9, 0x3340, R4 ;  /* 0x0000334009007816 */ /* 0x000fc80000000004 */
[----:B------:R-:W-:-:S05]  /*02b0*/  PRMT R5, R0, 0x5410, R5 ;  /* 0x0000541000057816 */ /* 0x000fca0000000005 */
[----:B------:R-:W-:Y:S01]  /*02c0*/  STG.E desc[UR4][R2.64], R5 ;  /* 0x0000000502007986 */ /* 0x000fe2000c101904 */
[----:B------:R-:W-:Y:S05]  /*02d0*/  EXIT ;  /* 0x000000000000794d */ /* 0x000fea0003800000 */
.L_x_9:
        /* <DEDUP_REMOVED lines=10> */
.L_x_11:


//--------------------- .nv.shared.reserved.0     --------------------------
	.section	.nv.shared.reserved.0,"aw",@nobits
	.weak		__nv_reservedSMEM_offset_0_alias
	.size		__nv_reservedSMEM_offset_0_alias, 0, 64
	.other		__nv_reservedSMEM_offset_0_alias,@"STO_CUDA_RESERVED_SHARED STV_DEFAULT"
__nv_reservedSMEM_offset_0_alias:
	.zero		0
	.zero		64


//--------------------- .nv.constant0._Z12square_blurrPK6uchar4PS_iPKfmmmmm --------------------------
	.section	.nv.constant0._Z12square_blurrPK6uchar4PS_iPKfmmmmm,"a",@progbits
	.sectionflags	@""
	.align	4
.nv.constant0._Z12square_blurrPK6uchar4PS_iPKfmmmmm:
	.zero		968


//--------------------- .nv.constant0._Z6squarePK6uchar4PS_S_mmmm --------------------------
	.section	.nv.constant0._Z6squarePK6uchar4PS_S_mmmm,"a",@progbits
	.sectionflags	@""
	.align	4
.nv.constant0._Z6squarePK6uchar4PS_S_mmmm:
	.zero		952


//--------------------- SYMBOLS --------------------------

	.type		.nv.reservedSmem.offset0,@object
	.size		.nv.reservedSmem.offset0,0x4
